//
// Generated by NVIDIA NVVM Compiler
//
// Compiler Build ID: CL-36424714
// Cuda compilation tools, release 13.0, V13.0.88
// Based on NVVM 20.0.0
//

.version 9.0
.target sm_100
.address_size 64

	// .globl	_Z20matmult_gpu1_computeiiiPdS_S_

.visible .entry _Z20matmult_gpu1_computeiiiPdS_S_(
	.param .u32 _Z20matmult_gpu1_computeiiiPdS_S__param_0,
	.param .u32 _Z20matmult_gpu1_computeiiiPdS_S__param_1,
	.param .u32 _Z20matmult_gpu1_computeiiiPdS_S__param_2,
	.param .u64 .ptr .align 1 _Z20matmult_gpu1_computeiiiPdS_S__param_3,
	.param .u64 .ptr .align 1 _Z20matmult_gpu1_computeiiiPdS_S__param_4,
	.param .u64 .ptr .align 1 _Z20matmult_gpu1_computeiiiPdS_S__param_5
)
{
	.reg .pred 	%p<23>;
	.reg .b32 	%r<107>;
	.reg .b64 	%rd<86>;
	.reg .b64 	%fd<55>;

	ld.param.u32 	%r59, [_Z20matmult_gpu1_computeiiiPdS_S__param_0];
	ld.param.u32 	%r60, [_Z20matmult_gpu1_computeiiiPdS_S__param_1];
	ld.param.u32 	%r61, [_Z20matmult_gpu1_computeiiiPdS_S__param_2];
	ld.param.u64 	%rd13, [_Z20matmult_gpu1_computeiiiPdS_S__param_3];
	ld.param.u64 	%rd14, [_Z20matmult_gpu1_computeiiiPdS_S__param_4];
	ld.param.u64 	%rd15, [_Z20matmult_gpu1_computeiiiPdS_S__param_5];
	cvta.to.global.u64 	%rd1, %rd15;
	cvta.to.global.u64 	%rd2, %rd14;
	cvta.to.global.u64 	%rd3, %rd13;
	min.s32 	%r62, %r59, %r60;
	setp.gt.s32 	%p1, %r62, 0;
	setp.lt.s32 	%p2, %r62, 1;
	@%p2 bra 	$L__BB0_14;
	and.b32  	%r1, %r60, 7;
	add.s32 	%r2, %r1, -1;
	and.b32  	%r3, %r60, 3;
	and.b32  	%r4, %r60, 2147483640;
	and.b32  	%r5, %r60, 1;
	mov.b32 	%r89, 0;
$L__BB0_2:
	setp.lt.u32 	%p3, %r60, 8;
	mul.lo.s32 	%r7, %r89, %r60;
	mov.b32 	%r92, 0;
	@%p3 bra 	$L__BB0_5;
	mov.b32 	%r90, 0;
$L__BB0_4:
	.pragma "nounroll";
	add.s32 	%r66, %r90, %r7;
	mul.wide.u32 	%rd16, %r66, 8;
	add.s64 	%rd17, %rd1, %rd16;
	mov.b64 	%rd18, 0;
	st.global.u64 	[%rd17], %rd18;
	st.global.u64 	[%rd17+8], %rd18;
	st.global.u64 	[%rd17+16], %rd18;
	st.global.u64 	[%rd17+24], %rd18;
	st.global.u64 	[%rd17+32], %rd18;
	st.global.u64 	[%rd17+40], %rd18;
	st.global.u64 	[%rd17+48], %rd18;
	st.global.u64 	[%rd17+56], %rd18;
	add.s32 	%r90, %r90, 8;
	setp.eq.s32 	%p4, %r90, %r4;
	mov.u32 	%r92, %r4;
	@%p4 bra 	$L__BB0_5;
	bra.uni 	$L__BB0_4;
$L__BB0_5:
	setp.eq.s32 	%p5, %r1, 0;
	@%p5 bra 	$L__BB0_13;
	setp.lt.u32 	%p6, %r2, 3;
	@%p6 bra 	$L__BB0_8;
	add.s32 	%r67, %r92, %r7;
	mul.wide.u32 	%rd19, %r67, 8;
	add.s64 	%rd20, %rd1, %rd19;
	mov.b64 	%rd21, 0;
	st.global.u64 	[%rd20], %rd21;
	cvt.u64.u32 	%rd22, %r7;
	cvt.u64.u32 	%rd23, %r92;
	add.s64 	%rd24, %rd23, %rd22;
	shl.b64 	%rd25, %rd24, 3;
	add.s64 	%rd26, %rd1, %rd25;
	st.global.u64 	[%rd26+8], %rd21;
	st.global.u64 	[%rd26+16], %rd21;
	st.global.u64 	[%rd26+24], %rd21;
	add.s32 	%r92, %r92, 4;
$L__BB0_8:
	setp.eq.s32 	%p7, %r3, 0;
	@%p7 bra 	$L__BB0_13;
	setp.eq.s32 	%p8, %r3, 1;
	@%p8 bra 	$L__BB0_11;
	add.s32 	%r68, %r92, %r7;
	mul.wide.u32 	%rd27, %r68, 8;
	add.s64 	%rd28, %rd1, %rd27;
	mov.b64 	%rd29, 0;
	st.global.u64 	[%rd28], %rd29;
	cvt.u64.u32 	%rd30, %r7;
	cvt.u64.u32 	%rd31, %r92;
	add.s64 	%rd32, %rd31, %rd30;
	shl.b64 	%rd33, %rd32, 3;
	add.s64 	%rd34, %rd1, %rd33;
	st.global.u64 	[%rd34+8], %rd29;
	add.s32 	%r92, %r92, 2;
$L__BB0_11:
	setp.eq.s32 	%p9, %r5, 0;
	@%p9 bra 	$L__BB0_13;
	add.s32 	%r69, %r92, %r7;
	mul.wide.u32 	%rd35, %r69, 8;
	add.s64 	%rd36, %rd1, %rd35;
	mov.b64 	%rd37, 0;
	st.global.u64 	[%rd36], %rd37;
$L__BB0_13:
	add.s32 	%r89, %r89, 1;
	setp.ne.s32 	%p10, %r89, %r59;
	@%p10 bra 	$L__BB0_2;
$L__BB0_14:
	setp.lt.s32 	%p11, %r61, 1;
	not.pred 	%p12, %p1;
	or.pred  	%p13, %p12, %p11;
	@%p13 bra 	$L__BB0_30;
	and.b32  	%r16, %r61, 7;
	and.b32  	%r17, %r61, 3;
	and.b32  	%r18, %r61, 2147483640;
	and.b32  	%r19, %r61, 1;
	neg.s32 	%r20, %r18;
	shl.b32 	%r21, %r60, 3;
	shl.b32 	%r22, %r60, 1;
	mul.lo.s32 	%r23, %r60, 3;
	shl.b32 	%r24, %r60, 2;
	mul.lo.s32 	%r25, %r60, 5;
	mul.wide.u32 	%rd4, %r21, 8;
	mov.b32 	%r94, 0;
$L__BB0_16:
	mul.lo.s32 	%r72, %r94, %r61;
	mul.lo.s32 	%r27, %r94, %r60;
	cvt.u64.u32 	%rd5, %r72;
	mov.b32 	%r95, 0;
	shl.b64 	%rd39, %rd5, 3;
	add.s64 	%rd40, %rd3, %rd39;
	add.s64 	%rd7, %rd40, 32;
$L__BB0_17:
	setp.lt.u32 	%p14, %r61, 8;
	add.s32 	%r74, %r95, %r27;
	mul.wide.u32 	%rd38, %r74, 8;
	add.s64 	%rd6, %rd1, %rd38;
	ld.global.f64 	%fd52, [%rd6];
	mov.b32 	%r105, 0;
	@%p14 bra 	$L__BB0_20;
	add.s32 	%r102, %r60, %r95;
	add.s32 	%r101, %r22, %r95;
	add.s32 	%r100, %r23, %r95;
	add.s32 	%r99, %r24, %r95;
	add.s32 	%r98, %r25, %r95;
	mad.lo.s32 	%r97, %r60, 6, %r95;
	mad.lo.s32 	%r96, %r60, 7, %r95;
	mul.wide.u32 	%rd41, %r95, 8;
	add.s64 	%rd85, %rd2, %rd41;
	mov.u64 	%rd84, %rd7;
	mov.u32 	%r103, %r20;
$L__BB0_19:
	.pragma "nounroll";
	ld.global.f64 	%fd9, [%rd84+-32];
	ld.global.f64 	%fd10, [%rd85];
	fma.rn.f64 	%fd11, %fd9, %fd10, %fd52;
	st.global.f64 	[%rd6], %fd11;
	ld.global.f64 	%fd12, [%rd84+-24];
	mul.wide.u32 	%rd42, %r102, 8;
	add.s64 	%rd43, %rd2, %rd42;
	ld.global.f64 	%fd13, [%rd43];
	fma.rn.f64 	%fd14, %fd12, %fd13, %fd11;
	st.global.f64 	[%rd6], %fd14;
	ld.global.f64 	%fd15, [%rd84+-16];
	mul.wide.u32 	%rd44, %r101, 8;
	add.s64 	%rd45, %rd2, %rd44;
	ld.global.f64 	%fd16, [%rd45];
	fma.rn.f64 	%fd17, %fd15, %fd16, %fd14;
	st.global.f64 	[%rd6], %fd17;
	ld.global.f64 	%fd18, [%rd84+-8];
	mul.wide.u32 	%rd46, %r100, 8;
	add.s64 	%rd47, %rd2, %rd46;
	ld.global.f64 	%fd19, [%rd47];
	fma.rn.f64 	%fd20, %fd18, %fd19, %fd17;
	st.global.f64 	[%rd6], %fd20;
	ld.global.f64 	%fd21, [%rd84];
	mul.wide.u32 	%rd48, %r99, 8;
	add.s64 	%rd49, %rd2, %rd48;
	ld.global.f64 	%fd22, [%rd49];
	fma.rn.f64 	%fd23, %fd21, %fd22, %fd20;
	st.global.f64 	[%rd6], %fd23;
	ld.global.f64 	%fd24, [%rd84+8];
	mul.wide.u32 	%rd50, %r98, 8;
	add.s64 	%rd51, %rd2, %rd50;
	ld.global.f64 	%fd25, [%rd51];
	fma.rn.f64 	%fd26, %fd24, %fd25, %fd23;
	st.global.f64 	[%rd6], %fd26;
	ld.global.f64 	%fd27, [%rd84+16];
	mul.wide.u32 	%rd52, %r97, 8;
	add.s64 	%rd53, %rd2, %rd52;
	ld.global.f64 	%fd28, [%rd53];
	fma.rn.f64 	%fd29, %fd27, %fd28, %fd26;
	st.global.f64 	[%rd6], %fd29;
	ld.global.f64 	%fd30, [%rd84+24];
	mul.wide.u32 	%rd54, %r96, 8;
	add.s64 	%rd55, %rd2, %rd54;
	ld.global.f64 	%fd31, [%rd55];
	fma.rn.f64 	%fd52, %fd30, %fd31, %fd29;
	st.global.f64 	[%rd6], %fd52;
	add.s32 	%r103, %r103, 8;
	add.s32 	%r102, %r102, %r21;
	add.s32 	%r101, %r101, %r21;
	add.s32 	%r100, %r100, %r21;
	add.s32 	%r99, %r99, %r21;
	add.s32 	%r98, %r98, %r21;
	add.s32 	%r97, %r97, %r21;
	add.s32 	%r96, %r96, %r21;
	add.s64 	%rd85, %rd85, %rd4;
	add.s64 	%rd84, %rd84, 64;
	setp.ne.s32 	%p15, %r103, 0;
	mov.u32 	%r105, %r18;
	@%p15 bra 	$L__BB0_19;
$L__BB0_20:
	setp.eq.s32 	%p16, %r16, 0;
	@%p16 bra 	$L__BB0_28;
	add.s32 	%r75, %r16, -1;
	setp.lt.u32 	%p17, %r75, 3;
	@%p17 bra 	$L__BB0_23;
	cvt.u32.u64 	%r76, %rd5;
	add.s32 	%r77, %r105, %r76;
	mul.wide.u32 	%rd56, %r77, 8;
	add.s64 	%rd57, %rd3, %rd56;
	ld.global.f64 	%fd32, [%rd57];
	mad.lo.s32 	%r78, %r105, %r60, %r95;
	mul.wide.u32 	%rd58, %r78, 8;
	add.s64 	%rd59, %rd2, %rd58;
	ld.global.f64 	%fd33, [%rd59];
	fma.rn.f64 	%fd34, %fd32, %fd33, %fd52;
	st.global.f64 	[%rd6], %fd34;
	cvt.u64.u32 	%rd60, %r105;
	add.s64 	%rd61, %rd60, %rd5;
	shl.b64 	%rd62, %rd61, 3;
	add.s64 	%rd63, %rd3, %rd62;
	ld.global.f64 	%fd35, [%rd63+8];
	add.s32 	%r79, %r78, %r60;
	mul.wide.u32 	%rd64, %r79, 8;
	add.s64 	%rd65, %rd2, %rd64;
	ld.global.f64 	%fd36, [%rd65];
	fma.rn.f64 	%fd37, %fd35, %fd36, %fd34;
	st.global.f64 	[%rd6], %fd37;
	ld.global.f64 	%fd38, [%rd63+16];
	add.s32 	%r80, %r79, %r60;
	mul.wide.u32 	%rd66, %r80, 8;
	add.s64 	%rd67, %rd2, %rd66;
	ld.global.f64 	%fd39, [%rd67];
	fma.rn.f64 	%fd40, %fd38, %fd39, %fd37;
	st.global.f64 	[%rd6], %fd40;
	ld.global.f64 	%fd41, [%rd63+24];
	add.s32 	%r81, %r80, %r60;
	mul.wide.u32 	%rd68, %r81, 8;
	add.s64 	%rd69, %rd2, %rd68;
	ld.global.f64 	%fd42, [%rd69];
	fma.rn.f64 	%fd52, %fd41, %fd42, %fd40;
	st.global.f64 	[%rd6], %fd52;
	add.s32 	%r105, %r105, 4;
$L__BB0_23:
	setp.eq.s32 	%p18, %r17, 0;
	@%p18 bra 	$L__BB0_28;
	setp.eq.s32 	%p19, %r17, 1;
	@%p19 bra 	$L__BB0_26;
	cvt.u32.u64 	%r82, %rd5;
	add.s32 	%r83, %r105, %r82;
	mul.wide.u32 	%rd70, %r83, 8;
	add.s64 	%rd71, %rd3, %rd70;
	ld.global.f64 	%fd43, [%rd71];
	mad.lo.s32 	%r84, %r105, %r60, %r95;
	mul.wide.u32 	%rd72, %r84, 8;
	add.s64 	%rd73, %rd2, %rd72;
	ld.global.f64 	%fd44, [%rd73];
	fma.rn.f64 	%fd45, %fd43, %fd44, %fd52;
	st.global.f64 	[%rd6], %fd45;
	cvt.u64.u32 	%rd74, %r105;
	add.s64 	%rd75, %rd74, %rd5;
	shl.b64 	%rd76, %rd75, 3;
	add.s64 	%rd77, %rd3, %rd76;
	ld.global.f64 	%fd46, [%rd77+8];
	add.s32 	%r85, %r84, %r60;
	mul.wide.u32 	%rd78, %r85, 8;
	add.s64 	%rd79, %rd2, %rd78;
	ld.global.f64 	%fd47, [%rd79];
	fma.rn.f64 	%fd52, %fd46, %fd47, %fd45;
	st.global.f64 	[%rd6], %fd52;
	add.s32 	%r105, %r105, 2;
$L__BB0_26:
	setp.eq.s32 	%p20, %r19, 0;
	@%p20 bra 	$L__BB0_28;
	cvt.u32.u64 	%r86, %rd5;
	add.s32 	%r87, %r105, %r86;
	mul.wide.u32 	%rd80, %r87, 8;
	add.s64 	%rd81, %rd3, %rd80;
	ld.global.f64 	%fd48, [%rd81];
	mad.lo.s32 	%r88, %r105, %r60, %r95;
	mul.wide.u32 	%rd82, %r88, 8;
	add.s64 	%rd83, %rd2, %rd82;
	ld.global.f64 	%fd49, [%rd83];
	fma.rn.f64 	%fd50, %fd48, %fd49, %fd52;
	st.global.f64 	[%rd6], %fd50;
$L__BB0_28:
	add.s32 	%r95, %r95, 1;
	setp.ne.s32 	%p21, %r95, %r60;
	@%p21 bra 	$L__BB0_17;
	add.s32 	%r94, %r94, 1;
	setp.ne.s32 	%p22, %r94, %r59;
	@%p22 bra 	$L__BB0_16;
$L__BB0_30:
	ret;

}
	// .globl	_Z20matmult_gpu2_computeiiiPdS_S_
.visible .entry _Z20matmult_gpu2_computeiiiPdS_S_(
	.param .u32 _Z20matmult_gpu2_computeiiiPdS_S__param_0,
	.param .u32 _Z20matmult_gpu2_computeiiiPdS_S__param_1,
	.param .u32 _Z20matmult_gpu2_computeiiiPdS_S__param_2,
	.param .u64 .ptr .align 1 _Z20matmult_gpu2_computeiiiPdS_S__param_3,
	.param .u64 .ptr .align 1 _Z20matmult_gpu2_computeiiiPdS_S__param_4,
	.param .u64 .ptr .align 1 _Z20matmult_gpu2_computeiiiPdS_S__param_5
)
{
	.reg .pred 	%p<13>;
	.reg .b32 	%r<43>;
	.reg .b64 	%rd<54>;
	.reg .b64 	%fd<56>;

	ld.param.u32 	%r20, [_Z20matmult_gpu2_computeiiiPdS_S__param_0];
	ld.param.u32 	%r18, [_Z20matmult_gpu2_computeiiiPdS_S__param_1];
	ld.param.u32 	%r19, [_Z20matmult_gpu2_computeiiiPdS_S__param_2];
	ld.param.u64 	%rd8, [_Z20matmult_gpu2_computeiiiPdS_S__param_3];
	ld.param.u64 	%rd9, [_Z20matmult_gpu2_computeiiiPdS_S__param_4];
	ld.param.u64 	%rd7, [_Z20matmult_gpu2_computeiiiPdS_S__param_5];
	cvta.to.global.u64 	%rd1, %rd9;
	cvta.to.global.u64 	%rd2, %rd8;
	mov.u32 	%r22, %ctaid.x;
	mov.u32 	%r23, %ntid.x;
	mov.u32 	%r24, %tid.x;
	mad.lo.s32 	%r1, %r22, %r23, %r24;
	mov.u32 	%r25, %ctaid.y;
	mov.u32 	%r26, %ntid.y;
	mov.u32 	%r27, %tid.y;
	mad.lo.s32 	%r28, %r25, %r26, %r27;
	setp.ge.s32 	%p1, %r1, %r18;
	setp.ge.s32 	%p2, %r28, %r20;
	or.pred  	%p3, %p1, %p2;
	@%p3 bra 	$L__BB1_13;
	cvta.to.global.u64 	%rd10, %rd7;
	mad.lo.s32 	%r29, %r18, %r28, %r1;
	mul.wide.s32 	%rd11, %r29, 8;
	add.s64 	%rd3, %rd10, %rd11;
	mov.b64 	%rd12, 0;
	st.global.u64 	[%rd3], %rd12;
	setp.lt.s32 	%p4, %r19, 1;
	@%p4 bra 	$L__BB1_13;
	mul.lo.s32 	%r3, %r19, %r28;
	and.b32  	%r4, %r19, 7;
	setp.lt.u32 	%p5, %r19, 8;
	mov.b32 	%r41, 0;
	mov.f64 	%fd53, 0d0000000000000000;
	@%p5 bra 	$L__BB1_5;
	and.b32  	%r41, %r19, 2147483640;
	neg.s32 	%r39, %r41;
	shl.b32 	%r7, %r18, 3;
	mul.wide.u32 	%rd13, %r3, 8;
	add.s64 	%rd14, %rd13, %rd2;
	add.s64 	%rd53, %rd14, 32;
	mov.f64 	%fd53, 0d0000000000000000;
	mul.wide.s32 	%rd17, %r18, 8;
	mov.u32 	%r38, %r1;
$L__BB1_4:
	.pragma "nounroll";
	ld.global.f64 	%fd10, [%rd53+-32];
	mul.wide.s32 	%rd15, %r38, 8;
	add.s64 	%rd16, %rd1, %rd15;
	ld.global.f64 	%fd11, [%rd16];
	fma.rn.f64 	%fd12, %fd10, %fd11, %fd53;
	st.global.f64 	[%rd3], %fd12;
	ld.global.f64 	%fd13, [%rd53+-24];
	add.s64 	%rd18, %rd16, %rd17;
	ld.global.f64 	%fd14, [%rd18];
	fma.rn.f64 	%fd15, %fd13, %fd14, %fd12;
	st.global.f64 	[%rd3], %fd15;
	ld.global.f64 	%fd16, [%rd53+-16];
	add.s64 	%rd19, %rd18, %rd17;
	ld.global.f64 	%fd17, [%rd19];
	fma.rn.f64 	%fd18, %fd16, %fd17, %fd15;
	st.global.f64 	[%rd3], %fd18;
	ld.global.f64 	%fd19, [%rd53+-8];
	add.s64 	%rd20, %rd19, %rd17;
	ld.global.f64 	%fd20, [%rd20];
	fma.rn.f64 	%fd21, %fd19, %fd20, %fd18;
	st.global.f64 	[%rd3], %fd21;
	ld.global.f64 	%fd22, [%rd53];
	add.s64 	%rd21, %rd20, %rd17;
	ld.global.f64 	%fd23, [%rd21];
	fma.rn.f64 	%fd24, %fd22, %fd23, %fd21;
	st.global.f64 	[%rd3], %fd24;
	ld.global.f64 	%fd25, [%rd53+8];
	add.s64 	%rd22, %rd21, %rd17;
	ld.global.f64 	%fd26, [%rd22];
	fma.rn.f64 	%fd27, %fd25, %fd26, %fd24;
	st.global.f64 	[%rd3], %fd27;
	ld.global.f64 	%fd28, [%rd53+16];
	add.s64 	%rd23, %rd22, %rd17;
	ld.global.f64 	%fd29, [%rd23];
	fma.rn.f64 	%fd30, %fd28, %fd29, %fd27;
	st.global.f64 	[%rd3], %fd30;
	ld.global.f64 	%fd31, [%rd53+24];
	add.s64 	%rd24, %rd23, %rd17;
	ld.global.f64 	%fd32, [%rd24];
	fma.rn.f64 	%fd53, %fd31, %fd32, %fd30;
	st.global.f64 	[%rd3], %fd53;
	add.s32 	%r39, %r39, 8;
	add.s32 	%r38, %r38, %r7;
	add.s64 	%rd53, %rd53, 64;
	setp.ne.s32 	%p6, %r39, 0;
	@%p6 bra 	$L__BB1_4;
$L__BB1_5:
	setp.eq.s32 	%p7, %r4, 0;
	@%p7 bra 	$L__BB1_13;
	and.b32  	%r13, %r19, 3;
	setp.lt.u32 	%p8, %r4, 4;
	@%p8 bra 	$L__BB1_8;
	add.s32 	%r31, %r41, %r3;
	mad.lo.s32 	%r32, %r41, %r18, %r1;
	mul.wide.u32 	%rd25, %r31, 8;
	add.s64 	%rd26, %rd2, %rd25;
	ld.global.f64 	%fd33, [%rd26];
	mul.wide.s32 	%rd27, %r32, 8;
	add.s64 	%rd28, %rd1, %rd27;
	ld.global.f64 	%fd34, [%rd28];
	fma.rn.f64 	%fd35, %fd33, %fd34, %fd53;
	st.global.f64 	[%rd3], %fd35;
	cvt.u64.u32 	%rd29, %r3;
	cvt.u64.u32 	%rd30, %r41;
	add.s64 	%rd31, %rd30, %rd29;
	shl.b64 	%rd32, %rd31, 3;
	add.s64 	%rd33, %rd2, %rd32;
	ld.global.f64 	%fd36, [%rd33+8];
	mul.wide.s32 	%rd34, %r18, 8;
	add.s64 	%rd35, %rd28, %rd34;
	ld.global.f64 	%fd37, [%rd35];
	fma.rn.f64 	%fd38, %fd36, %fd37, %fd35;
	st.global.f64 	[%rd3], %fd38;
	ld.global.f64 	%fd39, [%rd33+16];
	add.s64 	%rd36, %rd35, %rd34;
	ld.global.f64 	%fd40, [%rd36];
	fma.rn.f64 	%fd41, %fd39, %fd40, %fd38;
	st.global.f64 	[%rd3], %fd41;
	ld.global.f64 	%fd42, [%rd33+24];
	add.s64 	%rd37, %rd36, %rd34;
	ld.global.f64 	%fd43, [%rd37];
	fma.rn.f64 	%fd53, %fd42, %fd43, %fd41;
	st.global.f64 	[%rd3], %fd53;
	add.s32 	%r41, %r41, 4;
$L__BB1_8:
	setp.eq.s32 	%p9, %r13, 0;
	@%p9 bra 	$L__BB1_13;
	setp.eq.s32 	%p10, %r13, 1;
	@%p10 bra 	$L__BB1_11;
	add.s32 	%r33, %r41, %r3;
	mad.lo.s32 	%r34, %r41, %r18, %r1;
	mul.wide.u32 	%rd38, %r33, 8;
	add.s64 	%rd39, %rd2, %rd38;
	ld.global.f64 	%fd44, [%rd39];
	mul.wide.s32 	%rd40, %r34, 8;
	add.s64 	%rd41, %rd1, %rd40;
	ld.global.f64 	%fd45, [%rd41];
	fma.rn.f64 	%fd46, %fd44, %fd45, %fd53;
	st.global.f64 	[%rd3], %fd46;
	cvt.u64.u32 	%rd42, %r3;
	cvt.u64.u32 	%rd43, %r41;
	add.s64 	%rd44, %rd43, %rd42;
	shl.b64 	%rd45, %rd44, 3;
	add.s64 	%rd46, %rd2, %rd45;
	ld.global.f64 	%fd47, [%rd46+8];
	mul.wide.s32 	%rd47, %r18, 8;
	add.s64 	%rd48, %rd41, %rd47;
	ld.global.f64 	%fd48, [%rd48];
	fma.rn.f64 	%fd53, %fd47, %fd48, %fd46;
	st.global.f64 	[%rd3], %fd53;
	add.s32 	%r41, %r41, 2;
$L__BB1_11:
	and.b32  	%r35, %r19, 1;
	setp.eq.b32 	%p11, %r35, 1;
	not.pred 	%p12, %p11;
	@%p12 bra 	$L__BB1_13;
	add.s32 	%r36, %r41, %r3;
	mad.lo.s32 	%r37, %r41, %r18, %r1;
	mul.wide.u32 	%rd49, %r36, 8;
	add.s64 	%rd50, %rd2, %rd49;
	ld.global.f64 	%fd49, [%rd50];
	mul.wide.s32 	%rd51, %r37, 8;
	add.s64 	%rd52, %rd1, %rd51;
	ld.global.f64 	%fd50, [%rd52];
	fma.rn.f64 	%fd51, %fd49, %fd50, %fd53;
	st.global.f64 	[%rd3], %fd51;
$L__BB1_13:
	ret;

}


// ===== COMPILED SASS (sm_100) =====

	.target	sm_100

	.elftype	@"ET_EXEC"


//--------------------- .note.nv.tkinfo           --------------------------
	.section	.note.nv.tkinfo,"",@"SHT_NOTE"
	.sectionflags	@"SHF_NOTE_NV_TKINFO"
	.tkinfo
        /*0018*/ 	.word	0x00000002
        /*0030*/ 	.string	""
        /*0030*/ 	.string	"ptxas"
        /*0030*/ 	.string	"Cuda compilation tools, release 13.0, V13.0.88"
        /*0030*/ 	.string	"Build cuda_13.0.r13.0/compiler.36424714_0"
        /*0030*/ 	.string	"-arch sm_100 -m 64 "



//--------------------- .note.nv.cuinfo           --------------------------
	.section	.note.nv.cuinfo,"",@"SHT_NOTE"
	.sectionflags	@"SHF_NOTE_NV_CUINFO"
        /*0018*/ 	.short	0x0002
        /*001a*/ 	.short	0x0064
        /*001c*/ 	.short	0x0082
	.zero		2


//--------------------- .nv.info                  --------------------------
	.section	.nv.info,"",@"SHT_CUDA_INFO"
	.align	4


	//----- nvinfo : EIATTR_REGCOUNT
	.align		4
        /*0000*/ 	.byte	0x04, 0x2f
        /*0002*/ 	.short	(.L_1 - .L_0)
	.align		4
.L_0:
        /*0004*/ 	.word	index@(_Z20matmult_gpu1_computeiiiPdS_S_)
        /*0008*/ 	.word	0x00000016


	//----- nvinfo : EIATTR_FRAME_SIZE
	.align		4
.L_1:
        /*000c*/ 	.byte	0x04, 0x11
        /*000e*/ 	.short	(.L_3 - .L_2)
	.align		4
.L_2:
        /*0010*/ 	.word	index@(_Z20matmult_gpu1_computeiiiPdS_S_)
        /*0014*/ 	.word	0x00000000


	//----- nvinfo : EIATTR_REGCOUNT
	.align		4
.L_3:
        /*0018*/ 	.byte	0x04, 0x2f
        /*001a*/ 	.short	(.L_5 - .L_4)
	.align		4
.L_4:
        /*001c*/ 	.word	index@(_Z20matmult_gpu2_computeiiiPdS_S_)
        /*0020*/ 	.word	0x0000001e


	//----- nvinfo : EIATTR_FRAME_SIZE
	.align		4
.L_5:
        /*0024*/ 	.byte	0x04, 0x11
        /*0026*/ 	.short	(.L_7 - .L_6)
	.align		4
.L_6:
        /*0028*/ 	.word	index@(_Z20matmult_gpu2_computeiiiPdS_S_)
        /*002c*/ 	.word	0x00000000


	//----- nvinfo : EIATTR_MIN_STACK_SIZE
	.align		4
.L_7:
        /*0030*/ 	.byte	0x04, 0x12
        /*0032*/ 	.short	(.L_9 - .L_8)
	.align		4
.L_8:
        /*0034*/ 	.word	index@(_Z20matmult_gpu2_computeiiiPdS_S_)
        /*0038*/ 	.word	0x00000000


	//----- nvinfo : EIATTR_MIN_STACK_SIZE
	.align		4
.L_9:
        /*003c*/ 	.byte	0x04, 0x12
        /*003e*/ 	.short	(.L_11 - .L_10)
	.align		4
.L_10:
        /*0040*/ 	.word	index@(_Z20matmult_gpu1_computeiiiPdS_S_)
        /*0044*/ 	.word	0x00000000
.L_11:


//--------------------- .nv.compat                --------------------------
	.section	.nv.compat,"",@"SHT_CUDA_COMPAT_INFO"
	.align	4
        /*0000*/ 	.byte	0x02, 0x09, 0x00, 0x00, 0x02, 0x02, 0x01, 0x00, 0x02, 0x05, 0x05, 0x00, 0x03, 0x07, 0x01, 0x01
        /*0010*/ 	.byte	0x02, 0x03, 0x00, 0x00, 0x02, 0x06, 0x01, 0x00, 0x04, 0x0b, 0x08, 0x00, 0x01, 0x00, 0x00, 0x00
        /*0020*/ 	.byte	0x00, 0x00, 0x00, 0x00


//--------------------- .nv.info._Z20matmult_gpu2_computeiiiPdS_S_ --------------------------
	.section	.nv.info._Z20matmult_gpu2_computeiiiPdS_S_,"",@"SHT_CUDA_INFO"
	.sectionflags	@""
	.align	4


	//----- nvinfo : EIATTR_CUDA_API_VERSION
	.align		4
        /*0000*/ 	.byte	0x04, 0x37
        /*0002*/ 	.short	(.L_13 - .L_12)
.L_12:
        /*0004*/ 	.word	0x00000082


	//----- nvinfo : EIATTR_KPARAM_INFO
	.align		4
.L_13:
        /*0008*/ 	.byte	0x04, 0x17
        /*000a*/ 	.short	(.L_15 - .L_14)
.L_14:
        /*000c*/ 	.word	0x00000000
        /*0010*/ 	.short	0x0005
        /*0012*/ 	.short	0x0020
        /*0014*/ 	.byte	0x00, 0xf5, 0x21, 0x00


	//----- nvinfo : EIATTR_KPARAM_INFO
	.align		4
.L_15:
        /*0018*/ 	.byte	0x04, 0x17
        /*001a*/ 	.short	(.L_17 - .L_16)
.L_16:
        /*001c*/ 	.word	0x00000000
        /*0020*/ 	.short	0x0004
        /*0022*/ 	.short	0x0018
        /*0024*/ 	.byte	0x00, 0xf5, 0x21, 0x00


	//----- nvinfo : EIATTR_KPARAM_INFO
	.align		4
.L_17:
        /*0028*/ 	.byte	0x04, 0x17
        /*002a*/ 	.short	(.L_19 - .L_18)
.L_18:
        /*002c*/ 	.word	0x00000000
        /*0030*/ 	.short	0x0003
        /*0032*/ 	.short	0x0010
        /*0034*/ 	.byte	0x00, 0xf5, 0x21, 0x00


	//----- nvinfo : EIATTR_KPARAM_INFO
	.align		4
.L_19:
        /*0038*/ 	.byte	0x04, 0x17
        /*003a*/ 	.short	(.L_21 - .L_20)
.L_20:
        /*003c*/ 	.word	0x00000000
        /*0040*/ 	.short	0x0002
        /*0042*/ 	.short	0x0008
        /*0044*/ 	.byte	0x00, 0xf0, 0x11, 0x00


	//----- nvinfo : EIATTR_KPARAM_INFO
	.align		4
.L_21:
        /*0048*/ 	.byte	0x04, 0x17
        /*004a*/ 	.short	(.L_23 - .L_22)
.L_22:
        /*004c*/ 	.word	0x00000000
        /*0050*/ 	.short	0x0001
        /*0052*/ 	.short	0x0004
        /*0054*/ 	.byte	0x00, 0xf0, 0x11, 0x00


	//----- nvinfo : EIATTR_KPARAM_INFO
	.align		4
.L_23:
        /*0058*/ 	.byte	0x04, 0x17
        /*005a*/ 	.short	(.L_25 - .L_24)
.L_24:
        /*005c*/ 	.word	0x00000000
        /*0060*/ 	.short	0x0000
        /*0062*/ 	.short	0x0000
        /*0064*/ 	.byte	0x00, 0xf0, 0x11, 0x00


	//----- nvinfo : EIATTR_SPARSE_MMA_MASK
	.align		4
.L_25:
        /*0068*/ 	.byte	0x03, 0x50
        /*006a*/ 	.short	0x0000


	//----- nvinfo : EIATTR_MAXREG_COUNT
	.align		4
        /*006c*/ 	.byte	0x03, 0x1b
        /*006e*/ 	.short	0x00ff


	//----- nvinfo : EIATTR_MERCURY_ISA_VERSION
	.align		4
        /*0070*/ 	.byte	0x03, 0x5f
        /*0072*/ 	.short	0x0101


	//----- nvinfo : EIATTR_VRC_CTA_INIT_COUNT
	.align		4
        /*0074*/ 	.byte	0x02, 0x4a
	.zero		1
	.zero		1


	//----- nvinfo : EIATTR_EXIT_INSTR_OFFSETS
	.align		4
        /*0078*/ 	.byte	0x04, 0x1c
        /*007a*/ 	.short	(.L_27 - .L_26)


	//   ....[0]....
.L_26:
        /*007c*/ 	.word	0x000000c0


	//   ....[1]....
        /*0080*/ 	.word	0x00000140


	//   ....[2]....
        /*0084*/ 	.word	0x00000530


	//   ....[3]....
        /*0088*/ 	.word	0x00000770


	//   ....[4]....
        /*008c*/ 	.word	0x00000910


	//   ....[5]....
        /*0090*/ 	.word	0x000009c0


	//----- nvinfo : EIATTR_CBANK_PARAM_SIZE
	.align		4
.L_27:
        /*0094*/ 	.byte	0x03, 0x19
        /*0096*/ 	.short	0x0028


	//----- nvinfo : EIATTR_PARAM_CBANK
	.align		4
        /*0098*/ 	.byte	0x04, 0x0a
        /*009a*/ 	.short	(.L_29 - .L_28)
	.align		4
.L_28:
        /*009c*/ 	.word	index@(.nv.constant0._Z20matmult_gpu2_computeiiiPdS_S_)
        /*00a0*/ 	.short	0x0380
        /*00a2*/ 	.short	0x0028


	//----- nvinfo : EIATTR_SW_WAR
	.align		4
.L_29:
        /*00a4*/ 	.byte	0x04, 0x36
        /*00a6*/ 	.short	(.L_31 - .L_30)
.L_30:
        /*00a8*/ 	.word	0x00000008
.L_31:


//--------------------- .nv.info._Z20matmult_gpu1_computeiiiPdS_S_ --------------------------
	.section	.nv.info._Z20matmult_gpu1_computeiiiPdS_S_,"",@"SHT_CUDA_INFO"
	.sectionflags	@""
	.align	4


	//----- nvinfo : EIATTR_CUDA_API_VERSION
	.align		4
        /*0000*/ 	.byte	0x04, 0x37
        /*0002*/ 	.short	(.L_33 - .L_32)
.L_32:
        /*0004*/ 	.word	0x00000082


	//----- nvinfo : EIATTR_KPARAM_INFO
	.align		4
.L_33:
        /*0008*/ 	.byte	0x04, 0x17
        /*000a*/ 	.short	(.L_35 - .L_34)
.L_34:
        /*000c*/ 	.word	0x00000000
        /*0010*/ 	.short	0x0005
        /*0012*/ 	.short	0x0020
        /*0014*/ 	.byte	0x00, 0xf5, 0x21, 0x00


	//----- nvinfo : EIATTR_KPARAM_INFO
	.align		4
.L_35:
        /*0018*/ 	.byte	0x04, 0x17
        /*001a*/ 	.short	(.L_37 - .L_36)
.L_36:
        /*001c*/ 	.word	0x00000000
        /*0020*/ 	.short	0x0004
        /*0022*/ 	.short	0x0018
        /*0024*/ 	.byte	0x00, 0xf5, 0x21, 0x00


	//----- nvinfo : EIATTR_KPARAM_INFO
	.align		4
.L_37:
        /*0028*/ 	.byte	0x04, 0x17
        /*002a*/ 	.short	(.L_39 - .L_38)
.L_38:
        /*002c*/ 	.word	0x00000000
        /*0030*/ 	.short	0x0003
        /*0032*/ 	.short	0x0010
        /*0034*/ 	.byte	0x00, 0xf5, 0x21, 0x00


	//----- nvinfo : EIATTR_KPARAM_INFO
	.align		4
.L_39:
        /*0038*/ 	.byte	0x04, 0x17
        /*003a*/ 	.short	(.L_41 - .L_40)
.L_40:
        /*003c*/ 	.word	0x00000000
        /*0040*/ 	.short	0x0002
        /*0042*/ 	.short	0x0008
        /*0044*/ 	.byte	0x00, 0xf0, 0x11, 0x00


	//----- nvinfo : EIATTR_KPARAM_INFO
	.align		4
.L_41:
        /*0048*/ 	.byte	0x04, 0x17
        /*004a*/ 	.short	(.L_43 - .L_42)
.L_42:
        /*004c*/ 	.word	0x00000000
        /*0050*/ 	.short	0x0001
        /*0052*/ 	.short	0x0004
        /*0054*/ 	.byte	0x00, 0xf0, 0x11, 0x00


	//----- nvinfo : EIATTR_KPARAM_INFO
	.align		4
.L_43:
        /*0058*/ 	.byte	0x04, 0x17
        /*005a*/ 	.short	(.L_45 - .L_44)
.L_44:
        /*005c*/ 	.word	0x00000000
        /*0060*/ 	.short	0x0000
        /*0062*/ 	.short	0x0000
        /*0064*/ 	.byte	0x00, 0xf0, 0x11, 0x00


	//----- nvinfo : EIATTR_SPARSE_MMA_MASK
	.align		4
.L_45:
        /*0068*/ 	.byte	0x03, 0x50
        /*006a*/ 	.short	0x0000


	//----- nvinfo : EIATTR_MAXREG_COUNT
	.align		4
        /*006c*/ 	.byte	0x03, 0x1b
        /*006e*/ 	.short	0x00ff


	//----- nvinfo : EIATTR_MERCURY_ISA_VERSION
	.align		4
        /*0070*/ 	.byte	0x03, 0x5f
        /*0072*/ 	.short	0x0101


	//----- nvinfo : EIATTR_VRC_CTA_INIT_COUNT
	.align		4
        /*0074*/ 	.byte	0x02, 0x4a
	.zero		1
	.zero		1


	//----- nvinfo : EIATTR_EXIT_INSTR_OFFSETS
	.align		4
        /*0078*/ 	.byte	0x04, 0x1c
        /*007a*/ 	.short	(.L_47 - .L_46)


	//   ....[0]....
.L_46:
        /*007c*/ 	.word	0x000005b0


	//   ....[1]....
        /*0080*/ 	.word	0x00001350


	//----- nvinfo : EIATTR_CBANK_PARAM_SIZE
	.align		4
.L_47:
        /*0084*/ 	.byte	0x03, 0x19
        /*0086*/ 	.short	0x0028


	//----- nvinfo : EIATTR_PARAM_CBANK
	.align		4
        /*0088*/ 	.byte	0x04, 0x0a
        /*008a*/ 	.short	(.L_49 - .L_48)
	.align		4
.L_48:
        /*008c*/ 	.word	index@(.nv.constant0._Z20matmult_gpu1_computeiiiPdS_S_)
        /*0090*/ 	.short	0x0380
        /*0092*/ 	.short	0x0028


	//----- nvinfo : EIATTR_SW_WAR
	.align		4
.L_49:
        /*0094*/ 	.byte	0x04, 0x36
        /*0096*/ 	.short	(.L_51 - .L_50)
.L_50:
        /*0098*/ 	.word	0x00000008
.L_51:


//--------------------- .nv.callgraph             --------------------------
	.section	.nv.callgraph,"",@"SHT_CUDA_CALLGRAPH"
	.align	4
	.sectionentsize	8
	.align		4
        /*0000*/ 	.word	0x00000000
	.align		4
        /*0004*/ 	.word	0xffffffff
	.align		4
        /*0008*/ 	.word	0x00000000
	.align		4
        /*000c*/ 	.word	0xfffffffe
	.align		4
        /*0010*/ 	.word	0x00000000
	.align		4
        /*0014*/ 	.word	0xfffffffd
	.align		4
        /*0018*/ 	.word	0x00000000
	.align		4
        /*001c*/ 	.word	0xfffffffc


//--------------------- .text._Z20matmult_gpu2_computeiiiPdS_S_ --------------------------
	.section	.text._Z20matmult_gpu2_computeiiiPdS_S_,"ax",@progbits
	.align	128
        .global         _Z20matmult_gpu2_computeiiiPdS_S_
        .type           _Z20matmult_gpu2_computeiiiPdS_S_,@function
        .size           _Z20matmult_gpu2_computeiiiPdS_S_,(.L_x_20 - _Z20matmult_gpu2_computeiiiPdS_S_)
        .other          _Z20matmult_gpu2_computeiiiPdS_S_,@"STO_CUDA_ENTRY STV_DEFAULT"
_Z20matmult_gpu2_computeiiiPdS_S_:
.text._Z20matmult_gpu2_computeiiiPdS_S_:
[----:B------:R-:W-:Y:S01]  /*0000*/  LDC R1, c[0x0][0x37c] ;  /* 0x0000df00ff017b82 */ /* 0x000fe20000000800 */
[----:B------:R-:W0:Y:S07]  /*0010*/  S2R R4, SR_TID.Y ;  /* 0x0000000000047919 */ /* 0x000e2e0000002200 */
[----:B------:R-:W1:Y:S01]  /*0020*/  LDC R0, c[0x0][0x360] ;  /* 0x0000d800ff007b82 */ /* 0x000e620000000800 */
[----:B------:R-:W1:Y:S07]  /*0030*/  S2R R5, SR_TID.X ;  /* 0x0000000000057919 */ /* 0x000e6e0000002100 */
[----:B------:R-:W0:Y:S08]  /*0040*/  S2UR UR5, SR_CTAID.Y ;  /* 0x00000000000579c3 */ /* 0x000e300000002600 */
[----:B------:R-:W0:Y:S08]  /*0050*/  LDC R7, c[0x0][0x364] ;  /* 0x0000d900ff077b82 */ /* 0x000e300000000800 */
[----:B------:R-:W1:Y:S08]  /*0060*/  S2UR UR4, SR_CTAID.X ;  /* 0x00000000000479c3 */ /* 0x000e700000002500 */
[----:B------:R-:W2:Y:S01]  /*0070*/  LDC.64 R2, c[0x0][0x380] ;  /* 0x0000e000ff027b82 */ /* 0x000ea20000000a00 */
[----:B0-----:R-:W-:-:S02]  /*0080*/  IMAD R7, R7, UR5, R4 ;  /* 0x0000000507077c24 */ /* 0x001fc4000f8e0204 */
[----:B-1----:R-:W-:-:S03]  /*0090*/  IMAD R0, R0, UR4, R5 ;  /* 0x0000000400007c24 */ /* 0x002fc6000f8e0205 */
[----:B--2---:R-:W-:-:S04]  /*00a0*/  ISETP.GE.AND P0, PT, R7, R2, PT ;  /* 0x000000020700720c */ /* 0x004fc80003f06270 */
[----:B------:R-:W-:-:S13]  /*00b0*/  ISETP.GE.OR P0, PT, R0, R3, P0 ;  /* 0x000000030000720c */ /* 0x000fda0000706670 */
[----:B------:R-:W-:Y:S05]  /*00c0*/  @P0 EXIT ;  /* 0x000000000000094d */ /* 0x000fea0003800000 */
[----:B------:R-:W0:Y:S01]  /*00d0*/  LDC R2, c[0x0][0x388] ;  /* 0x0000e200ff027b82 */ /* 0x000e220000000800 */
[----:B------:R-:W1:Y:S01]  /*00e0*/  LDCU.64 UR4, c[0x0][0x358] ;  /* 0x00006b00ff0477ac */ /* 0x000e620008000a00 */
[----:B------:R-:W-:-:S06]  /*00f0*/  IMAD R9, R7, R3, R0 ;  /* 0x0000000307097224 */ /* 0x000fcc00078e0200 */
[----:B------:R-:W2:Y:S01]  /*0100*/  LDC.64 R4, c[0x0][0x3a0] ;  /* 0x0000e800ff047b82 */ /* 0x000ea20000000a00 */
[----:B0-----:R-:W-:Y:S01]  /*0110*/  ISETP.GE.AND P0, PT, R2, 0x1, PT ;  /* 0x000000010200780c */ /* 0x001fe20003f06270 */
[----:B--2---:R-:W-:-:S05]  /*0120*/  IMAD.WIDE R4, R9, 0x8, R4 ;  /* 0x0000000809047825 */ /* 0x004fca00078e0204 */
[----:B-1----:R0:W-:Y:S07]  /*0130*/  STG.E.64 desc[UR4][R4.64], RZ ;  /* 0x000000ff04007986 */ /* 0x0021ee000c101b04 */
[----:B------:R-:W-:Y:S05]  /*0140*/  @!P0 EXIT ;  /* 0x000000000000894d */ /* 0x000fea0003800000 */
[C---:B------:R-:W-:Y:S01]  /*0150*/  ISETP.GE.U32.AND P1, PT, R2.reuse, 0x8, PT ;  /* 0x000000080200780c */ /* 0x040fe20003f26070 */
[----:B------:R-:W-:Y:S01]  /*0160*/  HFMA2 R9, -RZ, RZ, 0, 0 ;  /* 0x00000000ff097431 */ /* 0x000fe200000001ff */
[----:B------:R-:W-:Y:S01]  /*0170*/  LOP3.LUT R11, R2, 0x7, RZ, 0xc0, !PT ;  /* 0x00000007020b7812 */ /* 0x000fe200078ec0ff */
[----:B------:R-:W-:Y:S01]  /*0180*/  IMAD R8, R7, R2, RZ ;  /* 0x0000000207087224 */ /* 0x000fe200078e02ff */
[----:B------:R-:W-:Y:S02]  /*0190*/  CS2R R14, SRZ ;  /* 0x00000000000e7805 */ /* 0x000fe4000001ff00 */
[----:B------:R-:W-:-:S07]  /*01a0*/  ISETP.NE.AND P0, PT, R11, RZ, PT ;  /* 0x000000ff0b00720c */ /* 0x000fce0003f05270 */
[----:B------:R-:W-:Y:S06]  /*01b0*/  @!P1 BRA `(.L_x_0) ;  /* 0x0000000000dc9947 */ /* 0x000fec0003800000 */
[----:B------:R-:W1:Y:S01]  /*01c0*/  LDC.64 R6, c[0x0][0x390] ;  /* 0x0000e400ff067b82 */ /* 0x000e620000000a00 */
[----:B------:R-:W-:Y:S01]  /*01d0*/  LOP3.LUT R9, R2, 0x7ffffff8, RZ, 0xc0, !PT ;  /* 0x7ffffff802097812 */ /* 0x000fe200078ec0ff */
[----:B------:R-:W-:Y:S01]  /*01e0*/  IMAD.MOV.U32 R12, RZ, RZ, R0 ;  /* 0x000000ffff0c7224 */ /* 0x000fe200078e0000 */
[----:B------:R-:W-:-:S03]  /*01f0*/  CS2R R14, SRZ ;  /* 0x00000000000e7805 */ /* 0x000fc6000001ff00 */
[----:B------:R-:W-:Y:S02]  /*0200*/  IMAD.MOV R10, RZ, RZ, -R9 ;  /* 0x000000ffff0a7224 */ /* 0x000fe400078e0a09 */
[----:B-1----:R-:W-:-:S03]  /*0210*/  IMAD.WIDE.U32 R6, R8, 0x8, R6 ;  /* 0x0000000808067825 */ /* 0x002fc600078e0006 */
[----:B------:R-:W-:-:S04]  /*0220*/  IADD3 R6, P1, PT, R6, 0x20, RZ ;  /* 0x0000002006067810 */ /* 0x000fc80007f3e0ff */
[----:B------:R-:W-:-:S09]  /*0230*/  IADD3.X R7, PT, PT, RZ, R7, RZ, P1, !PT ;  /* 0x00000007ff077210 */ /* 0x000fd20000ffe4ff */
.L_x_1:
[----:B------:R-:W1:Y:S01]  /*0240*/  LDC.64 R16, c[0x0][0x398] ;  /* 0x0000e600ff107b82 */ /* 0x000e620000000a00 */
[----:B--2---:R-:W2:Y:S01]  /*0250*/  LDG.E.64 R18, desc[UR4][R6.64+-0x20] ;  /* 0xffffe00406127981 */ /* 0x004ea2000c1e1b00 */
[----:B-1----:R-:W-:-:S05]  /*0260*/  IMAD.WIDE R16, R12, 0x8, R16 ;  /* 0x000000080c107825 */ /* 0x002fca00078e0210 */
[----:B------:R-:W2:Y:S02]  /*0270*/  LDG.E.64 R20, desc[UR4][R16.64] ;  /* 0x0000000410147981 */ /* 0x000ea4000c1e1b00 */
[----:B--2---:R-:W-:Y:S01]  /*0280*/  DFMA R18, R18, R20, R14 ;  /* 0x000000141212722b */ /* 0x004fe2000000000e */
[----:B------:R-:W-:-:S06]  /*0290*/  IMAD.WIDE R14, R3, 0x8, R16 ;  /* 0x00000008030e7825 */ /* 0x000fcc00078e0210 */
[----:B------:R1:W-:Y:S04]  /*02a0*/  STG.E.64 desc[UR4][R4.64], R18 ;  /* 0x0000001204007986 */ /* 0x0003e8000c101b04 */
[----:B------:R-:W2:Y:S04]  /*02b0*/  LDG.E.64 R22, desc[UR4][R6.64+-0x18] ;  /* 0xffffe80406167981 */ /* 0x000ea8000c1e1b00 */
[----:B------:R-:W2:Y:S02]  /*02c0*/  LDG.E.64 R20, desc[UR4][R14.64] ;  /* 0x000000040e147981 */ /* 0x000ea4000c1e1b00 */
[----:B--2---:R-:W-:Y:S01]  /*02d0*/  DFMA R22, R22, R20, R18 ;  /* 0x000000141616722b */ /* 0x004fe20000000012 */
[----:B------:R-:W-:-:S06]  /*02e0*/  IMAD.WIDE R20, R3, 0x8, R14 ;  /* 0x0000000803147825 */ /* 0x000fcc00078e020e */
[----:B------:R2:W-:Y:S04]  /*02f0*/  STG.E.64 desc[UR4][R4.64], R22 ;  /* 0x0000001604007986 */ /* 0x0005e8000c101b04 */
[----:B------:R-:W3:Y:S04]  /*0300*/  LDG.E.64 R24, desc[UR4][R6.64+-0x10] ;  /* 0xfffff00406187981 */ /* 0x000ee8000c1e1b00 */
[----:B------:R-:W3:Y:S01]  /*0310*/  LDG.E.64 R26, desc[UR4][R20.64] ;  /* 0x00000004141a7981 */ /* 0x000ee2000c1e1b00 */
[----:B------:R-:W-:Y:S01]  /*0320*/  IMAD.WIDE R16, R3, 0x8, R20 ;  /* 0x0000000803107825 */ /* 0x000fe200078e0214 */
[----:B---3--:R-:W-:-:S07]  /*0330*/  DFMA R24, R24, R26, R22 ;  /* 0x0000001a1818722b */ /* 0x008fce0000000016 */
[----:B------:R3:W-:Y:S04]  /*0340*/  STG.E.64 desc[UR4][R4.64], R24 ;  /* 0x0000001804007986 */ /* 0x0007e8000c101b04 */
[----:B-1----:R-:W4:Y:S04]  /*0350*/  LDG.E.64 R18, desc[UR4][R6.64+-0x8] ;  /* 0xfffff80406127981 */ /* 0x002f28000c1e1b00 */
[----:B------:R-:W4:Y:S01]  /*0360*/  LDG.E.64 R26, desc[UR4][R16.64] ;  /* 0x00000004101a7981 */ /* 0x000f22000c1e1b00 */
[----:B------:R-:W-:Y:S01]  /*0370*/  IMAD.WIDE R14, R3, 0x8, R16 ;  /* 0x00000008030e7825 */ /* 0x000fe200078e0210 */
[----:B----4-:R-:W-:-:S07]  /*0380*/  DFMA R18, R18, R26, R24 ;  /* 0x0000001a1212722b */ /* 0x010fce0000000018 */
[----:B------:R1:W-:Y:S04]  /*0390*/  STG.E.64 desc[UR4][R4.64], R18 ;  /* 0x0000001204007986 */ /* 0x0003e8000c101b04 */
[----:B--2---:R-:W2:Y:S04]  /*03a0*/  LDG.E.64 R22, desc[UR4][R6.64] ;  /* 0x0000000406167981 */ /* 0x004ea8000c1e1b00 */
[----:B------:R-:W2:Y:S01]  /*03b0*/  LDG.E.64 R26, desc[UR4][R14.64] ;  /* 0x000000040e1a7981 */ /* 0x000ea2000c1e1b00 */
[----:B------:R-:W-:Y:S01]  /*03c0*/  IMAD.WIDE R20, R3, 0x8, R14 ;  /* 0x0000000803147825 */ /* 0x000fe200078e020e */
[----:B--2---:R-:W-:-:S07]  /*03d0*/  DFMA R22, R22, R26, R18 ;  /* 0x0000001a1616722b */ /* 0x004fce0000000012 */
[----:B------:R2:W-:Y:S04]  /*03e0*/  STG.E.64 desc[UR4][R4.64], R22 ;  /* 0x0000001604007986 */ /* 0x0005e8000c101b04 */
[----:B---3--:R-:W3:Y:S04]  /*03f0*/  LDG.E.64 R24, desc[UR4][R6.64+0x8] ;  /* 0x0000080406187981 */ /* 0x008ee8000c1e1b00 */
[----:B------:R-:W3:Y:S01]  /*0400*/  LDG.E.64 R26, desc[UR4][R20.64] ;  /* 0x00000004141a7981 */ /* 0x000ee2000c1e1b00 */
[----:B------:R-:W-:Y:S01]  /*0410*/  IMAD.WIDE R16, R3, 0x8, R20 ;  /* 0x0000000803107825 */ /* 0x000fe200078e0214 */
[----:B---3--:R-:W-:-:S07]  /*0420*/  DFMA R24, R24, R26, R22 ;  /* 0x0000001a1818722b */ /* 0x008fce0000000016 */
[----:B------:R2:W-:Y:S04]  /*0430*/  STG.E.64 desc[UR4][R4.64], R24 ;  /* 0x0000001804007986 */ /* 0x0005e8000c101b04 */
[----:B-1----:R-:W3:Y:S04]  /*0440*/  LDG.E.64 R18, desc[UR4][R6.64+0x10] ;  /* 0x0000100406127981 */ /* 0x002ee8000c1e1b00 */
[----:B------:R-:W3:Y:S01]  /*0450*/  LDG.E.64 R26, desc[UR4][R16.64] ;  /* 0x00000004101a7981 */ /* 0x000ee2000c1e1b00 */
[----:B------:R-:W-:Y:S01]  /*0460*/  IADD3 R10, PT, PT, R10, 0x8, RZ ;  /* 0x000000080a0a7810 */ /* 0x000fe20007ffe0ff */
[----:B---3--:R-:W-:Y:S01]  /*0470*/  DFMA R18, R18, R26, R24 ;  /* 0x0000001a1212722b */ /* 0x008fe20000000018 */
[----:B------:R-:W-:-:S06]  /*0480*/  IMAD.WIDE R26, R3, 0x8, R16 ;  /* 0x00000008031a7825 */ /* 0x000fcc00078e0210 */
[----:B------:R2:W-:Y:S04]  /*0490*/  STG.E.64 desc[UR4][R4.64], R18 ;  /* 0x0000001204007986 */ /* 0x0005e8000c101b04 */
[----:B------:R-:W3:Y:S04]  /*04a0*/  LDG.E.64 R26, desc[UR4][R26.64] ;  /* 0x000000041a1a7981 */ /* 0x000ee8000c1e1b00 */
[----:B------:R1:W3:Y:S01]  /*04b0*/  LDG.E.64 R14, desc[UR4][R6.64+0x18] ;  /* 0x00001804060e7981 */ /* 0x0002e2000c1e1b00 */
[----:B------:R-:W-:Y:S02]  /*04c0*/  ISETP.NE.AND P1, PT, R10, RZ, PT ;  /* 0x000000ff0a00720c */ /* 0x000fe40003f25270 */
[----:B------:R-:W-:-:S02]  /*04d0*/  LEA R12, R3, R12, 0x3 ;  /* 0x0000000c030c7211 */ /* 0x000fc400078e18ff */
[----:B-1----:R-:W-:-:S05]  /*04e0*/  IADD3 R6, P2, PT, R6, 0x40, RZ ;  /* 0x0000004006067810 */ /* 0x002fca0007f5e0ff */
[----:B------:R-:W-:Y:S01]  /*04f0*/  IMAD.X R7, RZ, RZ, R7, P2 ;  /* 0x000000ffff077224 */ /* 0x000fe200010e0607 */
[----:B---3--:R-:W-:-:S07]  /*0500*/  DFMA R14, R14, R26, R18 ;  /* 0x0000001a0e0e722b */ /* 0x008fce0000000012 */
[----:B------:R2:W-:Y:S01]  /*0510*/  STG.E.64 desc[UR4][R4.64], R14 ;  /* 0x0000000e04007986 */ /* 0x0005e2000c101b04 */
[----:B------:R-:W-:Y:S05]  /*0520*/  @P1 BRA `(.L_x_1) ;  /* 0xfffffffc00441947 */ /* 0x000fea000383ffff */
.L_x_0:
[----:B------:R-:W-:Y:S05]  /*0530*/  @!P0 EXIT ;  /* 0x000000000000894d */ /* 0x000fea0003800000 */
[----:B------:R-:W-:Y:S02]  /*0540*/  ISETP.GE.U32.AND P1, PT, R11, 0x4, PT ;  /* 0x000000040b00780c */ /* 0x000fe40003f26070 */
[----:B------:R-:W-:-:S04]  /*0550*/  LOP3.LUT R20, R2, 0x3, RZ, 0xc0, !PT ;  /* 0x0000000302147812 */ /* 0x000fc800078ec0ff */
[----:B------:R-:W-:-:S07]  /*0560*/  ISETP.NE.AND P0, PT, R20, RZ, PT ;  /* 0x000000ff1400720c */ /* 0x000fce0003f05270 */
[----:B------:R-:W-:Y:S06]  /*0570*/  @!P1 BRA `(.L_x_2) ;  /* 0x00000000007c9947 */ /* 0x000fec0003800000 */
[----:B------:R-:W1:Y:S01]  /*0580*/  LDC.64 R12, c[0x0][0x390] ;  /* 0x0000e400ff0c7b82 */ /* 0x000e620000000a00 */
[----:B------:R-:W-:Y:S01]  /*0590*/  IADD3 R7, PT, PT, R8, R9, RZ ;  /* 0x0000000908077210 */ /* 0x000fe20007ffe0ff */
[----:B------:R-:W-:Y:S01]  /*05a0*/  IMAD R17, R9, R3, R0 ;  /* 0x0000000309117224 */ /* 0x000fe200078e0200 */
[----:B------:R-:W3:Y:S05]  /*05b0*/  LDCU.64 UR6, c[0x0][0x390] ;  /* 0x00007200ff0677ac */ /* 0x000eea0008000a00 */
[----:B------:R-:W4:Y:S01]  /*05c0*/  LDC.64 R10, c[0x0][0x398] ;  /* 0x0000e600ff0a7b82 */ /* 0x000f220000000a00 */
[----:B-1----:R-:W-:-:S06]  /*05d0*/  IMAD.WIDE.U32 R12, R7, 0x8, R12 ;  /* 0x00000008070c7825 */ /* 0x002fcc00078e000c */
[----:B------:R-:W5:Y:S01]  /*05e0*/  LDG.E.64 R12, desc[UR4][R12.64] ;  /* 0x000000040c0c7981 */ /* 0x000f62000c1e1b00 */
[----:B----4-:R-:W-:-:S05]  /*05f0*/  IMAD.WIDE R10, R17, 0x8, R10 ;  /* 0x00000008110a7825 */ /* 0x010fca00078e020a */
[----:B------:R-:W5:Y:S01]  /*0600*/  LDG.E.64 R16, desc[UR4][R10.64] ;  /* 0x000000040a107981 */ /* 0x000f62000c1e1b00 */
[----:B------:R-:W-:-:S05]  /*0610*/  IADD3 R7, P1, PT, R8, R9, RZ ;  /* 0x0000000908077210 */ /* 0x000fca0007f3e0ff */
[----:B--2---:R-:W-:Y:S01]  /*0620*/  IMAD.X R18, RZ, RZ, RZ, P1 ;  /* 0x000000ffff127224 */ /* 0x004fe200008e06ff */
[----:B---3--:R-:W-:-:S04]  /*0630*/  LEA R6, P1, R7, UR6, 0x3 ;  /* 0x0000000607067c11 */ /* 0x008fc8000f8218ff */
[----:B------:R-:W-:Y:S01]  /*0640*/  LEA.HI.X R7, R7, UR7, R18, 0x3, P1 ;  /* 0x0000000707077c11 */ /* 0x000fe200088f1c12 */
[----:B-----5:R-:W-:Y:S01]  /*0650*/  DFMA R14, R12, R16, R14 ;  /* 0x000000100c0e722b */ /* 0x020fe2000000000e */
[----:B------:R-:W-:-:S06]  /*0660*/  IMAD.WIDE R16, R3, 0x8, R10 ;  /* 0x0000000803107825 */ /* 0x000fcc00078e020a */
[----:B------:R1:W-:Y:S04]  /*0670*/  STG.E.64 desc[UR4][R4.64], R14 ;  /* 0x0000000e04007986 */ /* 0x0003e8000c101b04 */
[----:B------:R-:W2:Y:S04]  /*0680*/  LDG.E.64 R18, desc[UR4][R16.64] ;  /* 0x0000000410127981 */ /* 0x000ea8000c1e1b00 */
        /* <DEDUP_REMOVED lines=9> */
[----:B-1----:R-:W2:Y:S04]  /*0720*/  LDG.E.64 R14, desc[UR4][R6.64+0x18] ;  /* 0x00001804060e7981 */ /* 0x002ea8000c1e1b00 */
[----:B------:R-:W2:Y:S01]  /*0730*/  LDG.E.64 R22, desc[UR4][R22.64] ;  /* 0x0000000416167981 */ /* 0x000ea2000c1e1b00 */
[----:B------:R-:W-:Y:S01]  /*0740*/  IADD3 R9, PT, PT, R9, 0x4, RZ ;  /* 0x0000000409097810 */ /* 0x000fe20007ffe0ff */
[----:B--2---:R-:W-:-:S07]  /*0750*/  DFMA R14, R14, R22, R10 ;  /* 0x000000160e0e722b */ /* 0x004fce000000000a */
[----:B------:R3:W-:Y:S04]  /*0760*/  STG.E.64 desc[UR4][R4.64], R14 ;  /* 0x0000000e04007986 */ /* 0x0007e8000c101b04 */
.L_x_2:
[----:B------:R-:W-:Y:S05]  /*0770*/  @!P0 EXIT ;  /* 0x000000000000894d */ /* 0x000fea0003800000 */
[----:B------:R-:W-:Y:S02]  /*0780*/  ISETP.NE.AND P1, PT, R20, 0x1, PT ;  /* 0x000000011400780c */ /* 0x000fe40003f25270 */
[----:B------:R-:W-:-:S04]  /*0790*/  LOP3.LUT R2, R2, 0x1, RZ, 0xc0, !PT ;  /* 0x0000000102027812 */ /* 0x000fc800078ec0ff */
[----:B------:R-:W-:-:S07]  /*07a0*/  ISETP.NE.U32.AND P0, PT, R2, 0x1, PT ;  /* 0x000000010200780c */ /* 0x000fce0003f05070 */
[----:B------:R-:W-:Y:S06]  /*07b0*/  @!P1 BRA `(.L_x_3) ;  /* 0x0000000000549947 */ /* 0x000fec0003800000 */
[----:B------:R-:W1:Y:S01]  /*07c0*/  LDC.64 R6, c[0x0][0x390] ;  /* 0x0000e400ff067b82 */ /* 0x000e620000000a00 */
[----:B------:R-:W-:Y:S01]  /*07d0*/  IADD3 R17, PT, PT, R8, R9, RZ ;  /* 0x0000000908117210 */ /* 0x000fe20007ffe0ff */
[----:B--2---:R-:W-:Y:S01]  /*07e0*/  IMAD R19, R9, R3, R0 ;  /* 0x0000000309137224 */ /* 0x004fe200078e0200 */
[----:B------:R-:W2:Y:S05]  /*07f0*/  LDCU.64 UR6, c[0x0][0x390] ;  /* 0x00007200ff0677ac */ /* 0x000eaa0008000a00 */
[----:B---3--:R-:W3:Y:S01]  /*0800*/  LDC.64 R10, c[0x0][0x398] ;  /* 0x0000e600ff0a7b82 */ /* 0x008ee20000000a00 */
[----:B-1----:R-:W-:-:S04]  /*0810*/  IMAD.WIDE.U32 R16, R17, 0x8, R6 ;  /* 0x0000000811107825 */ /* 0x002fc800078e0006 */
[----:B---3--:R-:W-:Y:S02]  /*0820*/  IMAD.WIDE R18, R19, 0x8, R10 ;  /* 0x0000000813127825 */ /* 0x008fe400078e020a */
[----:B------:R-:W3:Y:S04]  /*0830*/  LDG.E.64 R10, desc[UR4][R16.64] ;  /* 0x00000004100a7981 */ /* 0x000ee8000c1e1b00 */
[----:B------:R-:W3:Y:S01]  /*0840*/  LDG.E.64 R12, desc[UR4][R18.64] ;  /* 0x00000004120c7981 */ /* 0x000ee2000c1e1b00 */
[----:B------:R-:W-:-:S05]  /*0850*/  IADD3 R2, P1, PT, R8, R9, RZ ;  /* 0x0000000908027210 */ /* 0x000fca0007f3e0ff */
[----:B------:R-:W-:Y:S01]  /*0860*/  IMAD.X R7, RZ, RZ, RZ, P1 ;  /* 0x000000ffff077224 */ /* 0x000fe200008e06ff */
[----:B--2---:R-:W-:-:S04]  /*0870*/  LEA R6, P1, R2, UR6, 0x3 ;  /* 0x0000000602067c11 */ /* 0x004fc8000f8218ff */
[----:B------:R-:W-:Y:S01]  /*0880*/  LEA.HI.X R7, R2, UR7, R7, 0x3, P1 ;  /* 0x0000000702077c11 */ /* 0x000fe200088f1c07 */
[----:B---3--:R-:W-:Y:S01]  /*0890*/  DFMA R10, R10, R12, R14 ;  /* 0x0000000c0a0a722b */ /* 0x008fe2000000000e */
[----:B------:R-:W-:-:S06]  /*08a0*/  IMAD.WIDE R12, R3, 0x8, R18 ;  /* 0x00000008030c7825 */ /* 0x000fcc00078e0212 */
[----:B------:R1:W-:Y:S04]  /*08b0*/  STG.E.64 desc[UR4][R4.64], R10 ;  /* 0x0000000a04007986 */ /* 0x0003e8000c101b04 */
[----:B------:R-:W2:Y:S04]  /*08c0*/  LDG.E.64 R14, desc[UR4][R12.64] ;  /* 0x000000040c0e7981 */ /* 0x000ea8000c1e1b00 */
[----:B------:R-:W2:Y:S01]  /*08d0*/  LDG.E.64 R6, desc[UR4][R6.64+0x8] ;  /* 0x0000080406067981 */ /* 0x000ea2000c1e1b00 */
[----:B------:R-:W-:Y:S01]  /*08e0*/  IADD3 R9, PT, PT, R9, 0x2, RZ ;  /* 0x0000000209097810 */ /* 0x000fe20007ffe0ff */
[----:B--2---:R-:W-:-:S07]  /*08f0*/  DFMA R14, R6, R14, R10 ;  /* 0x0000000e060e722b */ /* 0x004fce000000000a */
[----:B------:R1:W-:Y:S04]  /*0900*/  STG.E.64 desc[UR4][R4.64], R14 ;  /* 0x0000000e04007986 */ /* 0x0003e8000c101b04 */
.L_x_3:
[----:B------:R-:W-:Y:S05]  /*0910*/  @P0 EXIT ;  /* 0x000000000000094d */ /* 0x000fea0003800000 */
[----:B------:R-:W4:Y:S01]  /*0920*/  LDC.64 R6, c[0x0][0x390] ;  /* 0x0000e400ff067b82 */ /* 0x000f220000000a00 */
[----:B---3--:R-:W-:Y:S01]  /*0930*/  IADD3 R13, PT, PT, R8, R9, RZ ;  /* 0x00000009080d7210 */ /* 0x008fe20007ffe0ff */
[----:B------:R-:W-:-:S06]  /*0940*/  IMAD R9, R9, R3, R0 ;  /* 0x0000000309097224 */ /* 0x000fcc00078e0200 */
[----:B-1----:R-:W1:Y:S01]  /*0950*/  LDC.64 R10, c[0x0][0x398] ;  /* 0x0000e600ff0a7b82 */ /* 0x002e620000000a00 */
[----:B----4-:R-:W-:-:S06]  /*0960*/  IMAD.WIDE.U32 R2, R13, 0x8, R6 ;  /* 0x000000080d027825 */ /* 0x010fcc00078e0006 */
[----:B------:R-:W2:Y:S01]  /*0970*/  LDG.E.64 R2, desc[UR4][R2.64] ;  /* 0x0000000402027981 */ /* 0x000ea2000c1e1b00 */
[----:B-1----:R-:W-:-:S06]  /*0980*/  IMAD.WIDE R6, R9, 0x8, R10 ;  /* 0x0000000809067825 */ /* 0x002fcc00078e020a */
[----:B------:R-:W2:Y:S02]  /*0990*/  LDG.E.64 R6, desc[UR4][R6.64] ;  /* 0x0000000406067981 */ /* 0x000ea4000c1e1b00 */
[----:B--2---:R-:W-:-:S07]  /*09a0*/  DFMA R14, R2, R6, R14 ;  /* 0x00000006020e722b */ /* 0x004fce000000000e */
[----:B------:R-:W-:Y:S01]  /*09b0*/  STG.E.64 desc[UR4][R4.64], R14 ;  /* 0x0000000e04007986 */ /* 0x000fe2000c101b04 */
[----:B------:R-:W-:Y:S05]  /*09c0*/  EXIT ;  /* 0x000000000000794d */ /* 0x000fea0003800000 */
.L_x_4:
[----:B------:R-:W-:-:S00]  /*09d0*/  BRA `(.L_x_4) ;  /* 0xfffffffc00fc7947 */ /* 0x000fc0000383ffff */
[----:B------:R-:W-:-:S00]  /*09e0*/  NOP ;  /* 0x0000000000007918 */ /* 0x000fc00000000000 */
        /* <DEDUP_REMOVED lines=9> */
.L_x_20:


//--------------------- .text._Z20matmult_gpu1_computeiiiPdS_S_ --------------------------
	.section	.text._Z20matmult_gpu1_computeiiiPdS_S_,"ax",@progbits
	.align	128
        .global         _Z20matmult_gpu1_computeiiiPdS_S_
        .type           _Z20matmult_gpu1_computeiiiPdS_S_,@function
        .size           _Z20matmult_gpu1_computeiiiPdS_S_,(.L_x_21 - _Z20matmult_gpu1_computeiiiPdS_S_)
        .other          _Z20matmult_gpu1_computeiiiPdS_S_,@"STO_CUDA_ENTRY STV_DEFAULT"
_Z20matmult_gpu1_computeiiiPdS_S_:
.text._Z20matmult_gpu1_computeiiiPdS_S_:
[----:B------:R-:W-:Y:S01]  /*0000*/  LDC R1, c[0x0][0x37c] ;  /* 0x0000df00ff017b82 */ /* 0x000fe20000000800 */
[----:B------:R-:W0:Y:S01]  /*0010*/  LDCU.64 UR10, c[0x0][0x380] ;  /* 0x00007000ff0a77ac */ /* 0x000e220008000a00 */
[----:B------:R-:W1:Y:S01]  /*0020*/  LDCU.64 UR18, c[0x0][0x358] ;  /* 0x00006b00ff1277ac */ /* 0x000e620008000a00 */
[----:B0-----:R-:W-:Y:S02]  /*0030*/  UMOV UR25, UR11 ;  /* 0x0000000b00197c82 */ /* 0x001fe40008000000 */
[----:B------:R-:W-:-:S04]  /*0040*/  UISETP.LT.AND UP0, UPT, UR10, UR25, UPT ;  /* 0x000000190a00728c */ /* 0x000fc8000bf01270 */
[----:B------:R-:W-:-:S04]  /*0050*/  USEL UR10, UR10, UR25, UP0 ;  /* 0x000000190a0a7287 */ /* 0x000fc80008000000 */
[----:B------:R-:W-:-:S09]  /*0060*/  UISETP.GE.AND UP0, UPT, UR10, 0x1, UPT ;  /* 0x000000010a00788c */ /* 0x000fd2000bf06270 */
[----:B-1----:R-:W-:Y:S05]  /*0070*/  BRA.U !UP0, `(.L_x_5) ;  /* 0x00000005083c7547 */ /* 0x002fea000b800000 */
[----:B------:R-:W-:Y:S02]  /*0080*/  ULOP3.LUT UR17, UR25, 0x7, URZ, 0xc0, !UPT ;  /* 0x0000000719117892 */ /* 0x000fe4000f8ec0ff */
[----:B------:R-:W-:Y:S02]  /*0090*/  ULOP3.LUT UR22, UR25, 0x3, URZ, 0xc0, !UPT ;  /* 0x0000000319167892 */ /* 0x000fe4000f8ec0ff */
[----:B------:R-:W-:Y:S02]  /*00a0*/  UIADD3 UR4, UPT, UPT, UR17, -0x1, URZ ;  /* 0xffffffff11047890 */ /* 0x000fe4000fffe0ff */
[----:B------:R-:W-:Y:S02]  /*00b0*/  ULOP3.LUT UR11, UR25, 0x7ffffff8, URZ, 0xc0, !UPT ;  /* 0x7ffffff8190b7892 */ /* 0x000fe4000f8ec0ff */
[----:B------:R-:W-:-:S03]  /*00c0*/  UISETP.GE.U32.AND UP1, UPT, UR4, 0x3, UPT ;  /* 0x000000030400788c */ /* 0x000fc6000bf26070 */
[----:B------:R-:W-:-:S08]  /*00d0*/  UMOV UR4, URZ ;  /* 0x000000ff00047c82 */ /* 0x000fd00008000000 */
.L_x_11:
[----:B0-----:R-:W0:Y:S01]  /*00e0*/  LDCU.64 UR24, c[0x0][0x380] ;  /* 0x00007000ff1877ac */ /* 0x001e220008000a00 */
[----:B------:R-:W-:Y:S01]  /*00f0*/  UMOV UR5, URZ ;  /* 0x000000ff00057c82 */ /* 0x000fe20008000000 */
[----:B0-----:R-:W-:Y:S02]  /*0100*/  UISETP.GE.U32.AND UP2, UPT, UR25, 0x8, UPT ;  /* 0x000000081900788c */ /* 0x001fe4000bf46070 */
[----:B------:R-:W-:Y:S02]  /*0110*/  UIMAD UR16, UR4, UR25, URZ ;  /* 0x00000019041072a4 */ /* 0x000fe4000f8e02ff */
[----:B------:R-:W-:-:S04]  /*0120*/  UIADD3 UR4, UPT, UPT, UR4, 0x1, URZ ;  /* 0x0000000104047890 */ /* 0x000fc8000fffe0ff */
[----:B------:R-:W-:Y:S01]  /*0130*/  UISETP.NE.AND UP0, UPT, UR4, UR24, UPT ;  /* 0x000000180400728c */ /* 0x000fe2000bf05270 */
[----:B-12---:R-:W-:Y:S10]  /*0140*/  BRA.U !UP2, `(.L_x_6) ;  /* 0x000000010a487547 */ /* 0x006ff4000b800000 */
[----:B------:R-:W0:Y:S01]  /*0150*/  LDCU.64 UR8, c[0x0][0x3a0] ;  /* 0x00007400ff0877ac */ /* 0x000e220008000a00 */
[----:B------:R-:W-:-:S05]  /*0160*/  UMOV UR5, URZ ;  /* 0x000000ff00057c82 */ /* 0x000fca0008000000 */
.L_x_7:
[----:B------:R-:W-:Y:S02]  /*0170*/  UIADD3 UR6, UPT, UPT, UR16, UR5, URZ ;  /* 0x0000000510067290 */ /* 0x000fe4000fffe0ff */
[----:B------:R-:W-:Y:S02]  /*0180*/  UIADD3 UR5, UPT, UPT, UR5, 0x8, URZ ;  /* 0x0000000805057890 */ /* 0x000fe4000fffe0ff */
[----:B0-----:R-:W-:Y:S02]  /*0190*/  UIMAD.WIDE.U32 UR6, UR6, 0x8, UR8 ;  /* 0x00000008060678a5 */ /* 0x001fe4000f8e0008 */
[----:B------:R-:W-:-:S04]  /*01a0*/  UISETP.NE.AND UP2, UPT, UR5, UR11, UPT ;  /* 0x0000000b0500728c */ /* 0x000fc8000bf45270 */
[----:B-1----:R-:W-:Y:S02]  /*01b0*/  IMAD.U32 R2, RZ, RZ, UR6 ;  /* 0x00000006ff027e24 */ /* 0x002fe4000f8e00ff */
[----:B------:R-:W-:-:S05]  /*01c0*/  IMAD.U32 R3, RZ, RZ, UR7 ;  /* 0x00000007ff037e24 */ /* 0x000fca000f8e00ff */
[----:B------:R1:W-:Y:S04]  /*01d0*/  STG.E.64 desc[UR18][R2.64], RZ ;  /* 0x000000ff02007986 */ /* 0x0003e8000c101b12 */
[----:B------:R1:W-:Y:S04]  /*01e0*/  STG.E.64 desc[UR18][R2.64+0x8], RZ ;  /* 0x000008ff02007986 */ /* 0x0003e8000c101b12 */
[----:B------:R1:W-:Y:S04]  /*01f0*/  STG.E.64 desc[UR18][R2.64+0x10], RZ ;  /* 0x000010ff02007986 */ /* 0x0003e8000c101b12 */
[----:B------:R1:W-:Y:S04]  /*0200*/  STG.E.64 desc[UR18][R2.64+0x18], RZ ;  /* 0x000018ff02007986 */ /* 0x0003e8000c101b12 */
[----:B------:R1:W-:Y:S04]  /*0210*/  STG.E.64 desc[UR18][R2.64+0x20], RZ ;  /* 0x000020ff02007986 */ /* 0x0003e8000c101b12 */
[----:B------:R1:W-:Y:S04]  /*0220*/  STG.E.64 desc[UR18][R2.64+0x28], RZ ;  /* 0x000028ff02007986 */ /* 0x0003e8000c101b12 */
[----:B------:R1:W-:Y:S04]  /*0230*/  STG.E.64 desc[UR18][R2.64+0x30], RZ ;  /* 0x000030ff02007986 */ /* 0x0003e8000c101b12 */
[----:B------:R1:W-:Y:S01]  /*0240*/  STG.E.64 desc[UR18][R2.64+0x38], RZ ;  /* 0x000038ff02007986 */ /* 0x0003e2000c101b12 */
[----:B------:R-:W-:Y:S05]  /*0250*/  BRA.U UP2, `(.L_x_7) ;  /* 0xfffffffd02c47547 */ /* 0x000fea000b83ffff */
[----:B------:R-:W-:-:S05]  /*0260*/  UMOV UR5, UR11 ;  /* 0x0000000b00057c82 */ /* 0x000fca0008000000 */
.L_x_6:
[----:B------:R-:W-:-:S09]  /*0270*/  UISETP.NE.AND UP2, UPT, UR17, URZ, UPT ;  /* 0x000000ff1100728c */ /* 0x000fd2000bf45270 */
[----:B------:R-:W-:Y:S05]  /*0280*/  BRA.U !UP2, `(.L_x_8) ;  /* 0x000000010ab47547 */ /* 0x000fea000b800000 */
[----:B------:R-:W-:Y:S01]  /*0290*/  UISETP.NE.AND UP2, UPT, UR22, URZ, UPT ;  /* 0x000000ff1600728c */ /* 0x000fe2000bf45270 */
[----:B------:R-:W-:Y:S10]  /*02a0*/  BRA.U !UP1, `(.L_x_9) ;  /* 0x0000000109447547 */ /* 0x000ff4000b800000 */
[----:B------:R-:W0:Y:S01]  /*02b0*/  LDCU.64 UR14, c[0x0][0x3a0] ;  /* 0x00007400ff0e77ac */ /* 0x000e220008000a00 */
[----:B------:R-:W2:Y:S01]  /*02c0*/  LDCU.64 UR6, c[0x0][0x3a0] ;  /* 0x00007400ff0677ac */ /* 0x000ea20008000a00 */
[----:B------:R-:W-:Y:S02]  /*02d0*/  UIADD3 UR9, UP3, UPT, UR16, UR5, URZ ;  /* 0x0000000510097290 */ /* 0x000fe4000ff7e0ff */
[----:B------:R-:W-:Y:S02]  /*02e0*/  UIADD3 UR8, UPT, UPT, UR16, UR5, URZ ;  /* 0x0000000510087290 */ /* 0x000fe4000fffe0ff */
[----:B------:R-:W-:Y:S02]  /*02f0*/  UIADD3.X UR12, UPT, UPT, URZ, URZ, URZ, UP3, !UPT ;  /* 0x000000ffff0c7290 */ /* 0x000fe40009ffe4ff */
[----:B------:R-:W-:Y:S02]  /*0300*/  UIADD3 UR5, UPT, UPT, UR5, 0x4, URZ ;  /* 0x0000000405057890 */ /* 0x000fe4000fffe0ff */
[----:B0-----:R-:W-:-:S02]  /*0310*/  ULEA UR13, UP3, UR9, UR14, 0x3 ;  /* 0x0000000e090d7291 */ /* 0x001fc4000f8618ff */
[----:B--2---:R-:W-:Y:S02]  /*0320*/  UIMAD.WIDE.U32 UR6, UR8, 0x8, UR6 ;  /* 0x00000008080678a5 */ /* 0x004fe4000f8e0006 */
[----:B------:R-:W-:Y:S02]  /*0330*/  ULEA.HI.X UR12, UR9, UR15, UR12, 0x3, UP3 ;  /* 0x0000000f090c7291 */ /* 0x000fe400098f1c0c */
[----:B-1----:R-:W-:Y:S02]  /*0340*/  MOV R2, UR13 ;  /* 0x0000000d00027c02 */ /* 0x002fe40008000f00 */
[----:B------:R-:W-:Y:S01]  /*0350*/  IMAD.U32 R4, RZ, RZ, UR6 ;  /* 0x00000006ff047e24 */ /* 0x000fe2000f8e00ff */
[----:B------:R-:W-:Y:S01]  /*0360*/  MOV R5, UR7 ;  /* 0x0000000700057c02 */ /* 0x000fe20008000f00 */
[----:B------:R-:W-:-:S04]  /*0370*/  IMAD.U32 R3, RZ, RZ, UR12 ;  /* 0x0000000cff037e24 */ /* 0x000fc8000f8e00ff */
[----:B------:R0:W-:Y:S04]  /*0380*/  STG.E.64 desc[UR18][R4.64], RZ ;  /* 0x000000ff04007986 */ /* 0x0001e8000c101b12 */
[----:B------:R0:W-:Y:S04]  /*0390*/  STG.E.64 desc[UR18][R2.64+0x8], RZ ;  /* 0x000008ff02007986 */ /* 0x0001e8000c101b12 */
[----:B------:R0:W-:Y:S04]  /*03a0*/  STG.E.64 desc[UR18][R2.64+0x10], RZ ;  /* 0x000010ff02007986 */ /* 0x0001e8000c101b12 */
[----:B------:R0:W-:Y:S02]  /*03b0*/  STG.E.64 desc[UR18][R2.64+0x18], RZ ;  /* 0x000018ff02007986 */ /* 0x0001e4000c101b12 */
.L_x_9:
[----:B------:R-:W-:Y:S05]  /*03c0*/  BRA.U !UP2, `(.L_x_8) ;  /* 0x000000010a647547 */ /* 0x000fea000b800000 */
[----:B------:R-:W-:Y:S02]  /*03d0*/  UISETP.NE.AND UP3, UPT, UR22, 0x1, UPT ;  /* 0x000000011600788c */ /* 0x000fe4000bf65270 */
[----:B------:R-:W-:-:S11]  /*03e0*/  ULOP3.LUT UP2, URZ, UR25, 0x1, URZ, 0xc0, !UPT ;  /* 0x0000000119ff7892 */ /* 0x000fd6000f84c0ff */
[----:B------:R-:W2:Y:S01]  /*03f0*/  @UP2 LDCU.64 UR8, c[0x0][0x3a0] ;  /* 0x00007400ff0827ac */ /* 0x000ea20008000a00 */
[----:B------:R-:W-:Y:S05]  /*0400*/  BRA.U !UP3, `(.L_x_10) ;  /* 0x000000010b3c7547 */ /* 0x000fea000b800000 */
[----:B------:R-:W3:Y:S01]  /*0410*/  LDCU.64 UR20, c[0x0][0x3a0] ;  /* 0x00007400ff1477ac */ /* 0x000ee20008000a00 */
[----:B------:R-:W4:Y:S01]  /*0420*/  LDCU.64 UR6, c[0x0][0x3a0] ;  /* 0x00007400ff0677ac */ /* 0x000f220008000a00 */
[----:B------:R-:W-:Y:S02]  /*0430*/  UIADD3 UR13, UP3, UPT, UR16, UR5, URZ ;  /* 0x00000005100d7290 */ /* 0x000fe4000ff7e0ff */
[----:B------:R-:W-:Y:S02]  /*0440*/  UIADD3 UR12, UPT, UPT, UR16, UR5, URZ ;  /* 0x00000005100c7290 */ /* 0x000fe4000fffe0ff */
[----:B------:R-:W-:Y:S02]  /*0450*/  UIADD3.X UR14, UPT, UPT, URZ, URZ, URZ, UP3, !UPT ;  /* 0x000000ffff0e7290 */ /* 0x000fe40009ffe4ff */
[----:B------:R-:W-:Y:S02]  /*0460*/  UIADD3 UR5, UPT, UPT, UR5, 0x2, URZ ;  /* 0x0000000205057890 */ /* 0x000fe4000fffe0ff */
[----:B---3--:R-:W-:-:S02]  /*0470*/  ULEA UR20, UP3, UR13, UR20, 0x3 ;  /* 0x000000140d147291 */ /* 0x008fc4000f8618ff */
[----:B----4-:R-:W-:Y:S02]  /*0480*/  UIMAD.WIDE.U32 UR6, UR12, 0x8, UR6 ;  /* 0x000000080c0678a5 */ /* 0x010fe4000f8e0006 */
[----:B------:R-:W-:Y:S02]  /*0490*/  ULEA.HI.X UR14, UR13, UR21, UR14, 0x3, UP3 ;  /* 0x000000150d0e7291 */ /* 0x000fe400098f1c0e */
[----:B01----:R-:W-:Y:S02]  /*04a0*/  MOV R2, UR20 ;  /* 0x0000001400027c02 */ /* 0x003fe40008000f00 */
[----:B------:R-:W-:Y:S01]  /*04b0*/  IMAD.U32 R4, RZ, RZ, UR6 ;  /* 0x00000006ff047e24 */ /* 0x000fe2000f8e00ff */
[----:B------:R-:W-:Y:S01]  /*04c0*/  MOV R5, UR7 ;  /* 0x0000000700057c02 */ /* 0x000fe20008000f00 */
[----:B------:R-:W-:-:S04]  /*04d0*/  IMAD.U32 R3, RZ, RZ, UR14 ;  /* 0x0000000eff037e24 */ /* 0x000fc8000f8e00ff */
[----:B------:R3:W-:Y:S04]  /*04e0*/  STG.E.64 desc[UR18][R4.64], RZ ;  /* 0x000000ff04007986 */ /* 0x0007e8000c101b12 */
[----:B------:R3:W-:Y:S02]  /*04f0*/  STG.E.64 desc[UR18][R2.64+0x8], RZ ;  /* 0x000008ff02007986 */ /* 0x0007e4000c101b12 */
.L_x_10:
[----:B------:R-:W-:Y:S01]  /*0500*/  @UP2 UIADD3 UR6, UPT, UPT, UR16, UR5, URZ ;  /* 0x0000000510062290 */ /* 0x000fe2000fffe0ff */
[----:B------:R-:W-:-:S03]  /*0510*/  PLOP3.LUT P0, PT, PT, PT, UP2, 0x80, 0x8 ;  /* 0x000000000008781c */ /* 0x000fc60003f0f028 */
[----:B--2---:R-:W-:-:S06]  /*0520*/  @UP2 UIMAD.WIDE.U32 UR6, UR6, 0x8, UR8 ;  /* 0x00000008060628a5 */ /* 0x004fcc000f8e0008 */
[----:B01-3--:R-:W-:Y:S01]  /*0530*/  MOV R2, UR6 ;  /* 0x0000000600027c02 */ /* 0x00bfe20008000f00 */
[----:B------:R-:W-:-:S05]  /*0540*/  IMAD.U32 R3, RZ, RZ, UR7 ;  /* 0x00000007ff037e24 */ /* 0x000fca000f8e00ff */
[----:B------:R2:W-:Y:S02]  /*0550*/  @P0 STG.E.64 desc[UR18][R2.64], RZ ;  /* 0x000000ff02000986 */ /* 0x0005e4000c101b12 */
.L_x_8:
[----:B------:R-:W-:Y:S05]  /*0560*/  BRA.U UP0, `(.L_x_11) ;  /* 0xfffffff900dc7547 */ /* 0x000fea000b83ffff */
.L_x_5:
[----:B------:R-:W3:Y:S02]  /*0570*/  LDCU UR7, c[0x0][0x388] ;  /* 0x00007100ff0777ac */ /* 0x000ee40008000800 */
[----:B---3--:R-:W-:-:S04]  /*0580*/  UISETP.GE.AND UP0, UPT, UR7, 0x1, UPT ;  /* 0x000000010700788c */ /* 0x008fc8000bf06270 */
[----:B------:R-:W-:-:S06]  /*0590*/  UISETP.LE.OR UP0, UPT, UR10, URZ, !UP0 ;  /* 0x000000ff0a00728c */ /* 0x000fcc000c703670 */
[----:B------:R-:W-:-:S13]  /*05a0*/  PLOP3.LUT P0, PT, PT, PT, UP0, 0x80, 0x8 ;  /* 0x000000000008781c */ /* 0x000fda0003f0f008 */
[----:B------:R-:W-:Y:S05]  /*05b0*/  @P0 EXIT ;  /* 0x000000000000094d */ /* 0x000fea0003800000 */
[----:B------:R-:W-:Y:S02]  /*05c0*/  ULOP3.LUT UR21, UR7, 0x3, URZ, 0xc0, !UPT ;  /* 0x0000000307157892 */ /* 0x000fe4000f8ec0ff */
[----:B------:R-:W-:Y:S02]  /*05d0*/  USHF.L.U32 UR12, UR25, 0x3, URZ ;  /* 0x00000003190c7899 */ /* 0x000fe400080006ff */
[----:B------:R-:W-:Y:S01]  /*05e0*/  ULOP3.LUT UR7, UR7, 0x7ffffff8, URZ, 0xc0, !UPT ;  /* 0x7ffffff807077892 */ /* 0x000fe2000f8ec0ff */
[----:B------:R-:W-:-:S11]  /*05f0*/  UMOV UR4, URZ ;  /* 0x000000ff00047c82 */ /* 0x000fd60008000000 */
.L_x_18:
[----:B---3--:R-:W3:Y:S01]  /*0600*/  LDCU UR13, c[0x0][0x388] ;  /* 0x00007100ff0d77ac */ /* 0x008ee20008000800 */
[----:B------:R-:W4:Y:S01]  /*0610*/  LDCU.64 UR8, c[0x0][0x390] ;  /* 0x00007200ff0877ac */ /* 0x000f220008000a00 */
[----:B-----5:R-:W5:Y:S01]  /*0620*/  LDCU UR5, c[0x0][0x380] ;  /* 0x00007000ff0577ac */ /* 0x020f620008000800 */
[----:B------:R-:W-:Y:S01]  /*0630*/  UMOV UR14, UR4 ;  /* 0x00000004000e7c82 */ /* 0x000fe20008000000 */
[----:B---3--:R-:W-:Y:S02]  /*0640*/  UIMAD UR13, UR4, UR13, URZ ;  /* 0x0000000d040d72a4 */ /* 0x008fe4000f8e02ff */
[----:B------:R-:W-:Y:S02]  /*0650*/  UIADD3 UR4, UPT, UPT, UR4, 0x1, URZ ;  /* 0x0000000104047890 */ /* 0x000fe4000fffe0ff */
[----:B----4-:R-:W-:-:S04]  /*0660*/  ULEA UR15, UP0, UR13, UR8, 0x3 ;  /* 0x000000080d0f7291 */ /* 0x010fc8000f8018ff */
[----:B------:R-:W-:Y:S02]  /*0670*/  ULEA.HI.X UR16, UR13, UR9, URZ, 0x3, UP0 ;  /* 0x000000090d107291 */ /* 0x000fe400080f1cff */
[----:B------:R-:W-:-:S04]  /*0680*/  UIADD3 UR15, UP0, UPT, UR15, 0x20, URZ ;  /* 0x000000200f0f7890 */ /* 0x000fc8000ff1e0ff */
[----:B------:R-:W-:Y:S02]  /*0690*/  UIADD3.X UR16, UPT, UPT, URZ, UR16, URZ, UP0, !UPT ;  /* 0x00000010ff107290 */ /* 0x000fe400087fe4ff */
[----:B-----5:R-:W-:-:S03]  /*06a0*/  UISETP.NE.AND UP0, UPT, UR4, UR5, UPT ;  /* 0x000000050400728c */ /* 0x020fc6000bf05270 */
[----:B012---:R-:W-:-:S08]  /*06b0*/  UMOV UR5, URZ ;  /* 0x000000ff00057c82 */ /* 0x007fd00008000000 */
.L_x_17:
[----:B---3--:R-:W3:Y:S01]  /*06c0*/  LDCU UR8, c[0x0][0x384] ;  /* 0x00007080ff0877ac */ /* 0x008ee20008000800 */
[----:B012---:R-:W0:Y:S01]  /*06d0*/  LDC.64 R2, c[0x0][0x3a0] ;  /* 0x0000e800ff027b82 */ /* 0x007e220000000a00 */
[----:B---3--:R-:W-:-:S06]  /*06e0*/  UIMAD UR6, UR14, UR8, UR5 ;  /* 0x000000080e0672a4 */ /* 0x008fcc000f8e0205 */
[----:B------:R-:W-:-:S05]  /*06f0*/  MOV R5, UR6 ;  /* 0x0000000600057c02 */ /* 0x000fca0008000f00 */
[----:B0-----:R-:W-:Y:S01]  /*0700*/  IMAD.WIDE.U32 R2, R5, 0x8, R2 ;  /* 0x0000000805027825 */ /* 0x001fe200078e0002 */
[----:B------:R-:W0:Y:S04]  /*0710*/  LDCU UR6, c[0x0][0x388] ;  /* 0x00007100ff0677ac */ /* 0x000e280008000800 */
[----:B-----5:R1:W5:Y:S01]  /*0720*/  LDG.E.64 R6, desc[UR18][R2.64] ;  /* 0x0000001202067981 */ /* 0x020362000c1e1b00 */
[----:B0-----:R-:W-:-:S03]  /*0730*/  UISETP.GE.U32.AND UP1, UPT, UR6, 0x8, UPT ;  /* 0x000000080600788c */ /* 0x001fc6000bf26070 */
[----:B------:R-:W-:-:S06]  /*0740*/  UMOV UR6, URZ ;  /* 0x000000ff00067c82 */ /* 0x000fcc0008000000 */
[----:B-1----:R-:W-:Y:S05]  /*0750*/  BRA.U !UP1, `(.L_x_12) ;  /* 0x0000000509447547 */ /* 0x002fea000b800000 */
[----:B------:R-:W0:Y:S01]  /*0760*/  LDCU.64 UR28, c[0x0][0x398] ;  /* 0x00007300ff1c77ac */ /* 0x000e220008000a00 */
[----:B------:R-:W-:Y:S01]  /*0770*/  IMAD.U32 R4, RZ, RZ, UR15 ;  /* 0x0000000fff047e24 */ /* 0x000fe2000f8e00ff */
[----:B------:R-:W-:Y:S01]  /*0780*/  MOV R5, UR16 ;  /* 0x0000001000057c02 */ /* 0x000fe20008000f00 */
[----:B------:R-:W-:Y:S02]  /*0790*/  UIADD3 UR23, UPT, UPT, -UR7, URZ, URZ ;  /* 0x000000ff07177290 */ /* 0x000fe4000fffe1ff */
[----:B------:R-:W-:Y:S02]  /*07a0*/  UIADD3 UR9, UPT, UPT, UR5, UR8, URZ ;  /* 0x0000000805097290 */ /* 0x000fe4000fffe0ff */
[----:B------:R-:W-:Y:S02]  /*07b0*/  ULEA UR10, UR8, UR5, 0x1 ;  /* 0x00000005080a7291 */ /* 0x000fe4000f8e08ff */
[----:B------:R-:W-:Y:S02]  /*07c0*/  UIMAD UR11, UR8, 0x3, UR5 ;  /* 0x00000003080b78a4 */ /* 0x000fe4000f8e0205 */
[----:B------:R-:W-:-:S02]  /*07d0*/  ULEA UR17, UR8, UR5, 0x2 ;  /* 0x0000000508117291 */ /* 0x000fc4000f8e10ff */
[----:B------:R-:W-:Y:S02]  /*07e0*/  UIMAD UR20, UR8, 0x5, UR5 ;  /* 0x00000005081478a4 */ /* 0x000fe4000f8e0205 */
[----:B------:R-:W-:Y:S02]  /*07f0*/  UIMAD UR22, UR8, 0x6, UR5 ;  /* 0x00000006081678a4 */ /* 0x000fe4000f8e0205 */
[----:B------:R-:W-:Y:S02]  /*0800*/  UIMAD UR6, UR8, 0x7, UR5 ;  /* 0x00000007080678a4 */ /* 0x000fe4000f8e0205 */
[----:B0-----:R-:W-:-:S12]  /*0810*/  UIMAD.WIDE.U32 UR24, UR5, 0x8, UR28 ;  /* 0x00000008051878a5 */ /* 0x001fd8000f8e001c */
.L_x_13:
[----:B------:R-:W-:Y:S01]  /*0820*/  IMAD.U32 R12, RZ, RZ, UR24 ;  /* 0x00000018ff0c7e24 */ /* 0x000fe2000f8e00ff */
[----:B------:R-:W-:Y:S01]  /*0830*/  MOV R13, UR25 ;  /* 0x00000019000d7c02 */ /* 0x000fe20008000f00 */
[----:B--2---:R-:W2:Y:S04]  /*0840*/  LDG.E.64 R8, desc[UR18][R4.64+-0x20] ;  /* 0xffffe01204087981 */ /* 0x004ea8000c1e1b00 */
[----:B------:R-:W2:Y:S01]  /*0850*/  LDG.E.64 R10, desc[UR18][R12.64] ;  /* 0x000000120c0a7981 */ /* 0x000ea2000c1e1b00 */
[----:B------:R-:W-:-:S06]  /*0860*/  UIMAD.WIDE.U32 UR26, UR9, 0x8, UR28 ;  /* 0x00000008091a78a5 */ /* 0x000fcc000f8e001c */
[----:B------:R-:W-:Y:S01]  /*0870*/  IMAD.U32 R14, RZ, RZ, UR26 ;  /* 0x0000001aff0e7e24 */ /* 0x000fe2000f8e00ff */
[----:B------:R-:W-:Y:S01]  /*0880*/  MOV R15, UR27 ;  /* 0x0000001b000f7c02 */ /* 0x000fe20008000f00 */
[----:B--2--5:R-:W-:-:S07]  /*0890*/  DFMA R8, R8, R10, R6 ;  /* 0x0000000a0808722b */ /* 0x024fce0000000006 */
[----:B------:R0:W-:Y:S04]  /*08a0*/  STG.E.64 desc[UR18][R2.64], R8 ;  /* 0x0000000802007986 */ /* 0x0001e8000c101b12 */
[----:B------:R-:W2:Y:S04]  /*08b0*/  LDG.E.64 R10, desc[UR18][R14.64] ;  /* 0x000000120e0a7981 */ /* 0x000ea8000c1e1b00 */
[----:B------:R-:W2:Y:S01]  /*08c0*/  LDG.E.64 R6, desc[UR18][R4.64+-0x18] ;  /* 0xffffe81204067981 */ /* 0x000ea2000c1e1b00 */
[----:B------:R-:W-:-:S06]  /*08d0*/  UIMAD.WIDE.U32 UR26, UR10, 0x8, UR28 ;  /* 0x000000080a1a78a5 */ /* 0x000fcc000f8e001c */
[----:B------:R-:W-:Y:S01]  /*08e0*/  IMAD.U32 R16, RZ, RZ, UR26 ;  /* 0x0000001aff107e24 */ /* 0x000fe2000f8e00ff */
[----:B------:R-:W-:Y:S01]  /*08f0*/  MOV R17, UR27 ;  /* 0x0000001b00117c02 */ /* 0x000fe20008000f00 */
[----:B--2---:R-:W-:-:S07]  /*0900*/  DFMA R6, R6, R10, R8 ;  /* 0x0000000a0606722b */ /* 0x004fce0000000008 */
        /* <DEDUP_REMOVED lines=8> */
[----:B------:R-:W3:Y:S04]  /*0990*/  LDG.E.64 R12, desc[UR18][R18.64] ;  /* 0x00000012120c7981 */ /* 0x000ee8000c1e1b00 */
[----:B0-----:R-:W3:Y:S01]  /*09a0*/  LDG.E.64 R8, desc[UR18][R4.64+-0x8] ;  /* 0xfffff81204087981 */ /* 0x001ee2000c1e1b00 */
[----:B------:R-:W-:-:S06]  /*09b0*/  UIMAD.WIDE.U32 UR26, UR17, 0x8, UR28 ;  /* 0x00000008111a78a5 */ /* 0x000fcc000f8e001c */
[----:B------:R-:W-:Y:S01]  /*09c0*/  IMAD.U32 R14, RZ, RZ, UR26 ;  /* 0x0000001aff0e7e24 */ /* 0x000fe2000f8e00ff */
[----:B------:R-:W-:Y:S01]  /*09d0*/  MOV R15, UR27 ;  /* 0x0000001b000f7c02 */ /* 0x000fe20008000f00 */
[----:B---3--:R-:W-:-:S07]  /*09e0*/  DFMA R8, R8, R12, R10 ;  /* 0x0000000c0808722b */ /* 0x008fce000000000a */
[----:B------:R0:W-:Y:S04]  /*09f0*/  STG.E.64 desc[UR18][R2.64], R8 ;  /* 0x0000000802007986 */ /* 0x0001e8000c101b12 */
[----:B------:R-:W3:Y:S04]  /*0a00*/  LDG.E.64 R12, desc[UR18][R14.64] ;  /* 0x000000120e0c7981 */ /* 0x000ee8000c1e1b00 */
[----:B-1----:R-:W3:Y:S01]  /*0a10*/  LDG.E.64 R6, desc[UR18][R4.64] ;  /* 0x0000001204067981 */ /* 0x002ee2000c1e1b00 */
[----:B------:R-:W-:-:S06]  /*0a20*/  UIMAD.WIDE.U32 UR26, UR20, 0x8, UR28 ;  /* 0x00000008141a78a5 */ /* 0x000fcc000f8e001c */
[----:B------:R-:W-:Y:S01]  /*0a30*/  IMAD.U32 R16, RZ, RZ, UR26 ;  /* 0x0000001aff107e24 */ /* 0x000fe2000f8e00ff */
[----:B------:R-:W-:Y:S01]  /*0a40*/  MOV R17, UR27 ;  /* 0x0000001b00117c02 */ /* 0x000fe20008000f00 */
[----:B---3--:R-:W-:-:S07]  /*0a50*/  DFMA R6, R6, R12, R8 ;  /* 0x0000000c0606722b */ /* 0x008fce0000000008 */
[----:B------:R1:W-:Y:S04]  /*0a60*/  STG.E.64 desc[UR18][R2.64], R6 ;  /* 0x0000000602007986 */ /* 0x0003e8000c101b12 */
[----:B------:R-:W3:Y:S04]  /*0a70*/  LDG.E.64 R12, desc[UR18][R16.64] ;  /* 0x00000012100c7981 */ /* 0x000ee8000c1e1b00 */
[----:B--2---:R-:W3:Y:S01]  /*0a80*/  LDG.E.64 R10, desc[UR18][R4.64+0x8] ;  /* 0x00000812040a7981 */ /* 0x004ee2000c1e1b00 */
[----:B------:R-:W-:-:S06]  /*0a90*/  UIMAD.WIDE.U32 UR26, UR22, 0x8, UR28 ;  /* 0x00000008161a78a5 */ /* 0x000fcc000f8e001c */
[----:B------:R-:W-:Y:S01]  /*0aa0*/  IMAD.U32 R18, RZ, RZ, UR26 ;  /* 0x0000001aff127e24 */ /* 0x000fe2000f8e00ff */
[----:B------:R-:W-:Y:S01]  /*0ab0*/  MOV R19, UR27 ;  /* 0x0000001b00137c02 */ /* 0x000fe20008000f00 */
[----:B---3--:R-:W-:-:S07]  /*0ac0*/  DFMA R10, R10, R12, R6 ;  /* 0x0000000c0a0a722b */ /* 0x008fce0000000006 */
[----:B------:R2:W-:Y:S04]  /*0ad0*/  STG.E.64 desc[UR18][R2.64], R10 ;  /* 0x0000000a02007986 */ /* 0x0005e8000c101b12 */
[----:B------:R-:W3:Y:S04]  /*0ae0*/  LDG.E.64 R12, desc[UR18][R18.64] ;  /* 0x00000012120c7981 */ /* 0x000ee8000c1e1b00 */
[----:B0-----:R-:W3:Y:S01]  /*0af0*/  LDG.E.64 R8, desc[UR18][R4.64+0x10] ;  /* 0x0000101204087981 */ /* 0x001ee2000c1e1b00 */
[----:B------:R-:W-:Y:S01]  /*0b00*/  UIMAD.WIDE.U32 UR26, UR6, 0x8, UR28 ;  /* 0x00000008061a78a5 */ /* 0x000fe2000f8e001c */
[----:B---3--:R-:W-:-:S05]  /*0b10*/  DFMA R8, R8, R12, R10 ;  /* 0x0000000c0808722b */ /* 0x008fca000000000a */
[----:B------:R-:W-:Y:S01]  /*0b20*/  IMAD.U32 R12, RZ, RZ, UR26 ;  /* 0x0000001aff0c7e24 */ /* 0x000fe2000f8e00ff */
[----:B------:R-:W-:Y:S01]  /*0b30*/  MOV R13, UR27 ;  /* 0x0000001b000d7c02 */ /* 0x000fe20008000f00 */
[----:B------:R2:W-:Y:S05]  /*0b40*/  STG.E.64 desc[UR18][R2.64], R8 ;  /* 0x0000000802007986 */ /* 0x0005ea000c101b12 */
[----:B------:R-:W3:Y:S04]  /*0b50*/  LDG.E.64 R12, desc[UR18][R12.64] ;  /* 0x000000120c0c7981 */ /* 0x000ee8000c1e1b00 */
[----:B-1----:R0:W3:Y:S01]  /*0b60*/  LDG.E.64 R6, desc[UR18][R4.64+0x18] ;  /* 0x0000181204067981 */ /* 0x0020e2000c1e1b00 */
[----:B------:R-:W-:-:S04]  /*0b70*/  UIADD3 UR23, UPT, UPT, UR23, 0x8, URZ ;  /* 0x0000000817177890 */ /* 0x000fc8000fffe0ff */
[----:B------:R-:W-:Y:S01]  /*0b80*/  UISETP.NE.AND UP1, UPT, UR23, URZ, UPT ;  /* 0x000000ff1700728c */ /* 0x000fe2000bf25270 */
[----:B0-----:R-:W-:Y:S01]  /*0b90*/  IADD3 R4, P0, PT, R4, 0x40, RZ ;  /* 0x0000004004047810 */ /* 0x001fe20007f1e0ff */
[----:B------:R-:W-:-:S04]  /*0ba0*/  UIADD3 UR9, UPT, UPT, UR12, UR9, URZ ;  /* 0x000000090c097290 */ /* 0x000fc8000fffe0ff */
[----:B------:R-:W-:Y:S01]  /*0bb0*/  IMAD.X R5, RZ, RZ, R5, P0 ;  /* 0x000000ffff057224 */ /* 0x000fe200000e0605 */
[----:B------:R-:W-:Y:S02]  /*0bc0*/  UIADD3 UR10, UPT, UPT, UR12, UR10, URZ ;  /* 0x0000000a0c0a7290 */ /* 0x000fe4000fffe0ff */
[----:B------:R-:W-:Y:S02]  /*0bd0*/  UIADD3 UR11, UPT, UPT, UR12, UR11, URZ ;  /* 0x0000000b0c0b7290 */ /* 0x000fe4000fffe0ff */
[----:B------:R-:W-:Y:S02]  /*0be0*/  UIADD3 UR17, UPT, UPT, UR12, UR17, URZ ;  /* 0x000000110c117290 */ /* 0x000fe4000fffe0ff */
[----:B------:R-:W-:Y:S02]  /*0bf0*/  UIADD3 UR20, UPT, UPT, UR12, UR20, URZ ;  /* 0x000000140c147290 */ /* 0x000fe4000fffe0ff */
[----:B------:R-:W-:Y:S02]  /*0c00*/  UIADD3 UR22, UPT, UPT, UR12, UR22, URZ ;  /* 0x000000160c167290 */ /* 0x000fe4000fffe0ff */
[----:B------:R-:W-:-:S02]  /*0c10*/  UIADD3 UR6, UPT, UPT, UR12, UR6, URZ ;  /* 0x000000060c067290 */ /* 0x000fc4000fffe0ff */
[----:B------:R-:W-:Y:S01]  /*0c20*/  UIMAD.WIDE.U32 UR24, UR12, 0x8, UR24 ;  /* 0x000000080c1878a5 */ /* 0x000fe2000f8e0018 */
[----:B---3--:R-:W-:-:S07]  /*0c30*/  DFMA R6, R6, R12, R8 ;  /* 0x0000000c0606722b */ /* 0x008fce0000000008 */
[----:B------:R2:W-:Y:S01]  /*0c40*/  STG.E.64 desc[UR18][R2.64], R6 ;  /* 0x0000000602007986 */ /* 0x0005e2000c101b12 */
[----:B------:R-:W-:Y:S05]  /*0c50*/  BRA.U UP1, `(.L_x_13) ;  /* 0xfffffff901f07547 */ /* 0x000fea000b83ffff */
[----:B------:R-:W-:-:S05]  /*0c60*/  UMOV UR6, UR7 ;  /* 0x0000000700067c82 */ /* 0x000fca0008000000 */
.L_x_12:
[----:B------:R-:W0:Y:S01]  /*0c70*/  LDCU UR8, c[0x0][0x388] ;  /* 0x00007100ff0877ac */ /* 0x000e220008000800 */
[----:B------:R-:W1:Y:S01]  /*0c80*/  LDCU UR24, c[0x0][0x384] ;  /* 0x00007080ff1877ac */ /* 0x000e620008000800 */
[----:B0-----:R-:W-:-:S04]  /*0c90*/  ULOP3.LUT UR8, UR8, 0x7, URZ, 0xc0, !UPT ;  /* 0x0000000708087892 */ /* 0x001fc8000f8ec0ff */
[----:B------:R-:W-:-:S09]  /*0ca0*/  UISETP.NE.AND UP1, UPT, UR8, URZ, UPT ;  /* 0x000000ff0800728c */ /* 0x000fd2000bf25270 */
[----:B-1----:R-:W-:Y:S05]  /*0cb0*/  BRA.U !UP1, `(.L_x_14) ;  /* 0x0000000509947547 */ /* 0x002fea000b800000 */
[----:B------:R-:W-:Y:S02]  /*0cc0*/  UIADD3 UR8, UPT, UPT, UR8, -0x1, URZ ;  /* 0xffffffff08087890 */ /* 0x000fe4000fffe0ff */
[----:B------:R-:W-:Y:S02]  /*0cd0*/  UISETP.NE.AND UP1, UPT, UR21, URZ, UPT ;  /* 0x000000ff1500728c */ /* 0x000fe4000bf25270 */
[----:B------:R-:W-:-:S09]  /*0ce0*/  UISETP.GE.U32.AND UP2, UPT, UR8, 0x3, UPT ;  /* 0x000000030800788c */ /* 0x000fd2000bf46070 */
[----:B------:R-:W-:Y:S05]  /*0cf0*/  BRA.U !UP2, `(.L_x_15) ;  /* 0x000000010ac47547 */ /* 0x000fea000b800000 */
[----:B------:R-:W0:Y:S01]  /*0d00*/  LDCU.128 UR8, c[0x0][0x390] ;  /* 0x00007200ff0877ac */ /* 0x000e220008000c00 */
[----:B------:R-:W-:Y:S02]  /*0d10*/  UIMAD UR20, UR6, UR24, UR5 ;  /* 0x00000018061472a4 */ /* 0x000fe4000f8e0205 */
[----:B------:R-:W-:Y:S02]  /*0d20*/  UIADD3 UR17, UPT, UPT, UR13, UR6, URZ ;  /* 0x000000060d117290 */ /* 0x000fe4000fffe0ff */
[----:B0-----:R-:W-:Y:S02]  /*0d30*/  UIMAD.WIDE.U32 UR22, UR20, 0x8, UR10 ;  /* 0x00000008141678a5 */ /* 0x001fe4000f8e000a */
[----:B------:R-:W-:-:S04]  /*0d40*/  UIMAD.WIDE.U32 UR8, UR17, 0x8, UR8 ;  /* 0x00000008110878a5 */ /* 0x000fc8000f8e0008 */
[----:B--2---:R-:W-:Y:S01]  /*0d50*/  MOV R8, UR22 ;  /* 0x0000001600087c02 */ /* 0x004fe20008000f00 */
[----:B------:R-:W-:Y:S01]  /*0d60*/  IMAD.U32 R9, RZ, RZ, UR23 ;  /* 0x00000017ff097e24 */ /* 0x000fe2000f8e00ff */
[----:B------:R-:W-:Y:S01]  /*0d70*/  MOV R10, UR8 ;  /* 0x00000008000a7c02 */ /* 0x000fe20008000f00 */
[----:B------:R-:W-:-:S04]  /*0d80*/  IMAD.U32 R11, RZ, RZ, UR9 ;  /* 0x00000009ff0b7e24 */ /* 0x000fc8000f8e00ff */
[----:B------:R-:W2:Y:S01]  /*0d90*/  LDG.E.64 R8, desc[UR18][R8.64] ;  /* 0x0000001208087981 */ /* 0x000ea2000c1e1b00 */
[----:B------:R-:W0:Y:S03]  /*0da0*/  LDCU.64 UR8, c[0x0][0x390] ;  /* 0x00007200ff0877ac */ /* 0x000e260008000a00 */
[----:B------:R-:W2:Y:S01]  /*0db0*/  LDG.E.64 R4, desc[UR18][R10.64] ;  /* 0x000000120a047981 */ /* 0x000ea2000c1e1b00 */
[----:B------:R-:W-:Y:S02]  /*0dc0*/  UIADD3 UR17, UP2, UPT, UR13, UR6, URZ ;  /* 0x000000060d117290 */ /* 0x000fe4000ff5e0ff */
[----:B------:R-:W-:Y:S02]  /*0dd0*/  UIADD3 UR20, UPT, UPT, UR20, UR24, URZ ;  /* 0x0000001814147290 */ /* 0x000fe4000fffe0ff */
[----:B------:R-:W-:Y:S02]  /*0de0*/  UIADD3.X UR22, UPT, UPT, URZ, URZ, URZ, UP2, !UPT ;  /* 0x000000ffff167290 */ /* 0x000fe400097fe4ff */
[----:B0-----:R-:W-:-:S04]  /*0df0*/  ULEA UR8, UP2, UR17, UR8, 0x3 ;  /* 0x0000000811087291 */ /* 0x001fc8000f8418ff */
[----:B------:R-:W-:Y:S02]  /*0e00*/  ULEA.HI.X UR9, UR17, UR9, UR22, 0x3, UP2 ;  /* 0x0000000911097291 */ /* 0x000fe400090f1c16 */
[----:B------:R-:W-:Y:S01]  /*0e10*/  UIMAD.WIDE.U32 UR22, UR20, 0x8, UR10 ;  /* 0x00000008141678a5 */ /* 0x000fe2000f8e000a */
[----:B------:R-:W-:-:S03]  /*0e20*/  MOV R12, UR8 ;  /* 0x00000008000c7c02 */ /* 0x000fc60008000f00 */
[----:B------:R-:W-:Y:S02]  /*0e30*/  IMAD.U32 R13, RZ, RZ, UR9 ;  /* 0x00000009ff0d7e24 */ /* 0x000fe4000f8e00ff */
[----:B------:R-:W-:Y:S01]  /*0e40*/  MOV R14, UR22 ;  /* 0x00000016000e7c02 */ /* 0x000fe20008000f00 */
[----:B------:R-:W-:Y:S01]  /*0e50*/  IMAD.U32 R15, RZ, RZ, UR23 ;  /* 0x00000017ff0f7e24 */ /* 0x000fe2000f8e00ff */
[----:B--2--5:R-:W-:-:S07]  /*0e60*/  DFMA R4, R4, R8, R6 ;  /* 0x000000080404722b */ /* 0x024fce0000000006 */
[----:B------:R0:W-:Y:S04]  /*0e70*/  STG.E.64 desc[UR18][R2.64], R4 ;  /* 0x0000000402007986 */ /* 0x0001e8000c101b12 */
[----:B------:R-:W2:Y:S04]  /*0e80*/  LDG.E.64 R6, desc[UR18][R12.64+0x8] ;  /* 0x000008120c067981 */ /* 0x000ea8000c1e1b00 */
[----:B------:R-:W2:Y:S01]  /*0e90*/  LDG.E.64 R8, desc[UR18][R14.64] ;  /* 0x000000120e087981 */ /* 0x000ea2000c1e1b00 */
[----:B------:R-:W-:-:S04]  /*0ea0*/  UIADD3 UR20, UPT, UPT, UR20, UR24, URZ ;  /* 0x0000001814147290 */ /* 0x000fc8000fffe0ff */
[----:B------:R-:W-:Y:S01]  /*0eb0*/  UIMAD.WIDE.U32 UR22, UR20, 0x8, UR10 ;  /* 0x00000008141678a5 */ /* 0x000fe2000f8e000a */
[----:B------:R-:W-:Y:S01]  /*0ec0*/  MOV R16, UR8 ;  /* 0x0000000800107c02 */ /* 0x000fe20008000f00 */
[----:B------:R-:W-:-:S04]  /*0ed0*/  IMAD.U32 R17, RZ, RZ, UR9 ;  /* 0x00000009ff117e24 */ /* 0x000fc8000f8e00ff */
[----:B------:R-:W-:Y:S01]  /*0ee0*/  MOV R18, UR22 ;  /* 0x0000001600127c02 */ /* 0x000fe20008000f00 */
[----:B------:R-:W-:Y:S01]  /*0ef0*/  IMAD.U32 R19, RZ, RZ, UR23 ;  /* 0x00000017ff137e24 */ /* 0x000fe2000f8e00ff */
[----:B--2---:R-:W-:-:S07]  /*0f00*/  DFMA R6, R6, R8, R4 ;  /* 0x000000080606722b */ /* 0x004fce0000000004 */
[----:B------:R1:W-:Y:S04]  /*0f10*/  STG.E.64 desc[UR18][R2.64], R6 ;  /* 0x0000000602007986 */ /* 0x0003e8000c101b12 */
[----:B------:R-:W2:Y:S04]  /*0f20*/  LDG.E.64 R8, desc[UR18][R16.64+0x10] ;  /* 0x0000101210087981 */ /* 0x000ea8000c1e1b00 */
[----:B------:R-:W2:Y:S01]  /*0f30*/  LDG.E.64 R10, desc[UR18][R18.64] ;  /* 0x00000012120a7981 */ /* 0x000ea2000c1e1b00 */
[----:B------:R-:W-:-:S04]  /*0f40*/  UIADD3 UR20, UPT, UPT, UR20, UR24, URZ ;  /* 0x0000001814147290 */ /* 0x000fc8000fffe0ff */
[----:B------:R-:W-:Y:S01]  /*0f50*/  UIMAD.WIDE.U32 UR10, UR20, 0x8, UR10 ;  /* 0x00000008140a78a5 */ /* 0x000fe2000f8e000a */
[----:B0-----:R-:W-:Y:S01]  /*0f60*/  MOV R4, UR8 ;  /* 0x0000000800047c02 */ /* 0x001fe20008000f00 */
[----:B------:R-:W-:Y:S01]  /*0f70*/  IMAD.U32 R5, RZ, RZ, UR9 ;  /* 0x00000009ff057e24 */ /* 0x000fe2000f8e00ff */
[----:B--2---:R-:W-:-:S03]  /*0f80*/  DFMA R8, R8, R10, R6 ;  /* 0x0000000a0808722b */ /* 0x004fc60000000006 */
[----:B------:R-:W-:Y:S01]  /*0f90*/  MOV R10, UR10 ;  /* 0x0000000a000a7c02 */ /* 0x000fe20008000f00 */
[----:B------:R-:W-:-:S03]  /*0fa0*/  IMAD.U32 R11, RZ, RZ, UR11 ;  /* 0x0000000bff0b7e24 */ /* 0x000fc6000f8e00ff */
[----:B------:R0:W-:Y:S04]  /*0fb0*/  STG.E.64 desc[UR18][R2.64], R8 ;  /* 0x0000000802007986 */ /* 0x0001e8000c101b12 */
[----:B------:R-:W1:Y:S04]  /*0fc0*/  LDG.E.64 R10, desc[UR18][R10.64] ;  /* 0x000000120a0a7981 */ /* 0x000e68000c1e1b00 */
[----:B------:R-:W1:Y:S01]  /*0fd0*/  LDG.E.64 R4, desc[UR18][R4.64+0x18] ;  /* 0x0000181204047981 */ /* 0x000e62000c1e1b00 */
[----:B------:R-:W-:Y:S01]  /*0fe0*/  UIADD3 UR6, UPT, UPT, UR6, 0x4, URZ ;  /* 0x0000000406067890 */ /* 0x000fe2000fffe0ff */
[----:B-1----:R-:W-:-:S07]  /*0ff0*/  DFMA R6, R4, R10, R8 ;  /* 0x0000000a0406722b */ /* 0x002fce0000000008 */
[----:B------:R0:W-:Y:S04]  /*1000*/  STG.E.64 desc[UR18][R2.64], R6 ;  /* 0x0000000602007986 */ /* 0x0001e8000c101b12 */
.L_x_15:
[----:B------:R-:W-:Y:S05]  /*1010*/  BRA.U !UP1, `(.L_x_14) ;  /* 0x0000000109bc7547 */ /* 0x000fea000b800000 */
[----:B------:R-:W1:Y:S01]  /*1020*/  LDCU UR8, c[0x0][0x388] ;  /* 0x00007100ff0877ac */ /* 0x000e620008000800 */
[----:B------:R-:W-:Y:S02]  /*1030*/  UISETP.NE.AND UP2, UPT, UR21, 0x1, UPT ;  /* 0x000000011500788c */ /* 0x000fe4000bf45270 */
[----:B-1----:R-:W-:-:S07]  /*1040*/  ULOP3.LUT UP1, URZ, UR8, 0x1, URZ, 0xc0, !UPT ;  /* 0x0000000108ff7892 */ /* 0x002fce000f82c0ff */
[----:B------:R-:W-:Y:S05]  /*1050*/  BRA.U !UP2, `(.L_x_16) ;  /* 0x000000010a747547 */ /* 0x000fea000b800000 */
[----:B------:R-:W1:Y:S01]  /*1060*/  LDCU.128 UR8, c[0x0][0x390] ;  /* 0x00007200ff0877ac */ /* 0x000e620008000c00 */
[----:B------:R-:W-:Y:S02]  /*1070*/  UIMAD UR20, UR6, UR24, UR5 ;  /* 0x00000018061472a4 */ /* 0x000fe4000f8e0205 */
[----:B------:R-:W-:Y:S02]  /*1080*/  UIADD3 UR17, UPT, UPT, UR13, UR6, URZ ;  /* 0x000000060d117290 */ /* 0x000fe4000fffe0ff */
[----:B-1----:R-:W-:Y:S02]  /*1090*/  UIMAD.WIDE.U32 UR22, UR20, 0x8, UR10 ;  /* 0x00000008141678a5 */ /* 0x002fe4000f8e000a */
[----:B------:R-:W-:-:S04]  /*10a0*/  UIMAD.WIDE.U32 UR8, UR17, 0x8, UR8 ;  /* 0x00000008110878a5 */ /* 0x000fc8000f8e0008 */
[----:B0-2---:R-:W-:Y:S01]  /*10b0*/  MOV R8, UR22 ;  /* 0x0000001600087c02 */ /* 0x005fe20008000f00 */
[----:B------:R-:W-:Y:S01]  /*10c0*/  IMAD.U32 R9, RZ, RZ, UR23 ;  /* 0x00000017ff097e24 */ /* 0x000fe2000f8e00ff */
[----:B------:R-:W-:Y:S01]  /*10d0*/  MOV R12, UR8 ;  /* 0x00000008000c7c02 */ /* 0x000fe20008000f00 */
[----:B------:R-:W-:Y:S02]  /*10e0*/  IMAD.U32 R13, RZ, RZ, UR9 ;  /* 0x00000009ff0d7e24 */ /* 0x000fe4000f8e00ff */
[----:B------:R-:W0:Y:S02]  /*10f0*/  LDCU.64 UR22, c[0x0][0x390] ;  /* 0x00007200ff1677ac */ /* 0x000e240008000a00 */
[----:B------:R-:W2:Y:S04]  /*1100*/  LDG.E.64 R8, desc[UR18][R8.64] ;  /* 0x0000001208087981 */ /* 0x000ea8000c1e1b00 */
[----:B------:R-:W2:Y:S01]  /*1110*/  LDG.E.64 R4, desc[UR18][R12.64] ;  /* 0x000000120c047981 */ /* 0x000ea2000c1e1b00 */
[----:B------:R-:W-:-:S02]  /*1120*/  UIADD3 UR8, UP2, UPT, UR13, UR6, URZ ;  /* 0x000000060d087290 */ /* 0x000fc4000ff5e0ff */
[----:B------:R-:W-:Y:S02]  /*1130*/  UIADD3 UR20, UPT, UPT, UR20, UR24, URZ ;  /* 0x0000001814147290 */ /* 0x000fe4000fffe0ff */
[----:B------:R-:W-:Y:S02]  /*1140*/  UIADD3.X UR9, UPT, UPT, URZ, URZ, URZ, UP2, !UPT ;  /* 0x000000ffff097290 */ /* 0x000fe400097fe4ff */
[----:B------:R-:W-:Y:S02]  /*1150*/  UIMAD.WIDE.U32 UR10, UR20, 0x8, UR10 ;  /* 0x00000008140a78a5 */ /* 0x000fe4000f8e000a */
[----:B0-----:R-:W-:-:S04]  /*1160*/  ULEA UR22, UP2, UR8, UR22, 0x3 ;  /* 0x0000001608167291 */ /* 0x001fc8000f8418ff */
[----:B------:R-:W-:Y:S02]  /*1170*/  ULEA.HI.X UR9, UR8, UR23, UR9, 0x3, UP2 ;  /* 0x0000001708097291 */ /* 0x000fe400090f1c09 */
[----:B------:R-:W-:-:S04]  /*1180*/  MOV R10, UR22 ;  /* 0x00000016000a7c02 */ /* 0x000fc80008000f00 */
[----:B------:R-:W-:Y:S01]  /*1190*/  IMAD.U32 R11, RZ, RZ, UR9 ;  /* 0x00000009ff0b7e24 */ /* 0x000fe2000f8e00ff */
[----:B--2--5:R-:W-:Y:S01]  /*11a0*/  DFMA R4, R4, R8, R6 ;  /* 0x000000080404722b */ /* 0x024fe20000000006 */
[----:B------:R-:W-:Y:S01]  /*11b0*/  MOV R8, UR10 ;  /* 0x0000000a00087c02 */ /* 0x000fe20008000f00 */
[----:B------:R-:W-:-:S05]  /*11c0*/  IMAD.U32 R9, RZ, RZ, UR11 ;  /* 0x0000000bff097e24 */ /* 0x000fca000f8e00ff */
[----:B------:R1:W-:Y:S04]  /*11d0*/  STG.E.64 desc[UR18][R2.64], R4 ;  /* 0x0000000402007986 */ /* 0x0003e8000c101b12 */
[----:B------:R-:W2:Y:S04]  /*11e0*/  LDG.E.64 R6, desc[UR18][R10.64+0x8] ;  /* 0x000008120a067981 */ /* 0x000ea8000c1e1b00 */
[----:B------:R-:W2:Y:S01]  /*11f0*/  LDG.E.64 R8, desc[UR18][R8.64] ;  /* 0x0000001208087981 */ /* 0x000ea2000c1e1b00 */
[----:B------:R-:W-:Y:S01]  /*1200*/  UIADD3 UR6, UPT, UPT, UR6, 0x2, URZ ;  /* 0x0000000206067890 */ /* 0x000fe2000fffe0ff */
[----:B--2---:R-:W-:-:S07]  /*1210*/  DFMA R6, R6, R8, R4 ;  /* 0x000000080606722b */ /* 0x004fce0000000004 */
[----:B------:R1:W-:Y:S04]  /*1220*/  STG.E.64 desc[UR18][R2.64], R6 ;  /* 0x0000000602007986 */ /* 0x0003e8000c101b12 */
.L_x_16:
[----:B------:R-:W-:Y:S05]  /*1230*/  BRA.U !UP1, `(.L_x_14) ;  /* 0x0000000109347547 */ /* 0x000fea000b800000 */
[----:B------:R-:W3:Y:S01]  /*1240*/  LDCU.128 UR8, c[0x0][0x390] ;  /* 0x00007200ff0877ac */ /* 0x000ee20008000c00 */
[----:B------:R-:W-:Y:S02]  /*1250*/  UIADD3 UR17, UPT, UPT, UR13, UR6, URZ ;  /* 0x000000060d117290 */ /* 0x000fe4000fffe0ff */
[----:B------:R-:W-:-:S04]  /*1260*/  UIMAD UR6, UR6, UR24, UR5 ;  /* 0x00000018060672a4 */ /* 0x000fc8000f8e0205 */
[----:B---3--:R-:W-:Y:S02]  /*1270*/  UIMAD.WIDE.U32 UR10, UR6, 0x8, UR10 ;  /* 0x00000008060a78a5 */ /* 0x008fe4000f8e000a */
[----:B------:R-:W-:-:S04]  /*1280*/  UIMAD.WIDE.U32 UR8, UR17, 0x8, UR8 ;  /* 0x00000008110878a5 */ /* 0x000fc8000f8e0008 */
[----:B0-2---:R-:W-:Y:S01]  /*1290*/  MOV R8, UR10 ;  /* 0x0000000a00087c02 */ /* 0x005fe20008000f00 */
[----:B------:R-:W-:Y:S01]  /*12a0*/  IMAD.U32 R9, RZ, RZ, UR11 ;  /* 0x0000000bff097e24 */ /* 0x000fe2000f8e00ff */
[----:B------:R-:W-:Y:S01]  /*12b0*/  MOV R10, UR8 ;  /* 0x00000008000a7c02 */ /* 0x000fe20008000f00 */
[----:B------:R-:W-:-:S04]  /*12c0*/  IMAD.U32 R11, RZ, RZ, UR9 ;  /* 0x00000009ff0b7e24 */ /* 0x000fc8000f8e00ff */
[----:B------:R-:W2:Y:S04]  /*12d0*/  LDG.E.64 R8, desc[UR18][R8.64] ;  /* 0x0000001208087981 */ /* 0x000ea8000c1e1b00 */
[----:B-1----:R-:W2:Y:S02]  /*12e0*/  LDG.E.64 R4, desc[UR18][R10.64] ;  /* 0x000000120a047981 */ /* 0x002ea4000c1e1b00 */
[----:B--2--5:R-:W-:-:S07]  /*12f0*/  DFMA R4, R4, R8, R6 ;  /* 0x000000080404722b */ /* 0x024fce0000000006 */
[----:B------:R3:W-:Y:S04]  /*1300*/  STG.E.64 desc[UR18][R2.64], R4 ;  /* 0x0000000402007986 */ /* 0x0007e8000c101b12 */
.L_x_14:
[----:B------:R-:W-:-:S04]  /*1310*/  UIADD3 UR5, UPT, UPT, UR5, 0x1, URZ ;  /* 0x0000000105057890 */ /* 0x000fc8000fffe0ff */
[----:B------:R-:W-:-:S09]  /*1320*/  UISETP.NE.AND UP1, UPT, UR5, UR24, UPT ;  /* 0x000000180500728c */ /* 0x000fd2000bf25270 */
[----:B------:R-:W-:Y:S05]  /*1330*/  BRA.U UP1, `(.L_x_17) ;  /* 0xfffffff101e07547 */ /* 0x000fea000b83ffff */
[----:B------:R-:W-:Y:S05]  /*1340*/  BRA.U UP0, `(.L_x_18) ;  /* 0xfffffff100ac7547 */ /* 0x000fea000b83ffff */
[----:B------:R-:W-:Y:S05]  /*1350*/  EXIT ;  /* 0x000000000000794d */ /* 0x000fea0003800000 */
.L_x_19:
        /* <DEDUP_REMOVED lines=10> */
.L_x_21:


//--------------------- .nv.shared.reserved.0     --------------------------
	.section	.nv.shared.reserved.0,"aw",@nobits
	.weak		__nv_reservedSMEM_offset_0_alias
	.size		__nv_reservedSMEM_offset_0_alias, 0, 64
	.other		__nv_reservedSMEM_offset_0_alias,@"STO_CUDA_RESERVED_SHARED STV_DEFAULT"
__nv_reservedSMEM_offset_0_alias:
	.zero		0
	.zero		64


//--------------------- .nv.constant0._Z20matmult_gpu2_computeiiiPdS_S_ --------------------------
	.section	.nv.constant0._Z20matmult_gpu2_computeiiiPdS_S_,"a",@progbits
	.sectionflags	@""
	.align	4
.nv.constant0._Z20matmult_gpu2_computeiiiPdS_S_:
	.zero		936


//--------------------- .nv.constant0._Z20matmult_gpu1_computeiiiPdS_S_ --------------------------
	.section	.nv.constant0._Z20matmult_gpu1_computeiiiPdS_S_,"a",@progbits
	.sectionflags	@""
	.align	4
.nv.constant0._Z20matmult_gpu1_computeiiiPdS_S_:
	.zero		936


//--------------------- SYMBOLS --------------------------

	.type		.nv.reservedSmem.offset0,@object
	.size		.nv.reservedSmem.offset0,0x4
